	.target	sm_80

	.elftype	@"ET_EXEC"


//--------------------- .note.nv.tkinfo           --------------------------
	.section	.note.nv.tkinfo,"",@"SHT_NOTE"
	.sectionflags	@"SHF_NOTE_NV_TKINFO"
	.tkinfo
        /*0018*/ 	.word	0x00000002
        /*0030*/ 	.string	""
        /*0030*/ 	.string	"ptxas"
        /*0030*/ 	.string	"Cuda compilation tools, release 13.0, V13.0.88"
        /*0030*/ 	.string	"Build cuda_13.0.r13.0/compiler.36424714_0"
        /*0030*/ 	.string	"-v  -suppress-debug-info  -lineinfo  -arch sm_80 "



//--------------------- .note.nv.cuinfo           --------------------------
	.section	.note.nv.cuinfo,"",@"SHT_NOTE"
	.sectionflags	@"SHF_NOTE_NV_CUINFO"
        /*0018*/ 	.short	0x0002
        /*001a*/ 	.short	0x0050
        /*001c*/ 	.short	0x0082
	.zero		2


//--------------------- .nv.info                  --------------------------
	.section	.nv.info,"",@"SHT_CUDA_INFO"
	.align	4


	//----- nvinfo : EIATTR_REGCOUNT
	.align		4
        /*0000*/ 	.byte	0x04, 0x2f
        /*0002*/ 	.short	(.L_2 - .L_1)
	.align		4
.L_1:
        /*0004*/ 	.word	index@(attn_fwd)
        /*0008*/ 	.word	0x000000ff


	//----- nvinfo : EIATTR_FRAME_SIZE
	.align		4
.L_2:
        /*000c*/ 	.byte	0x04, 0x11
        /*000e*/ 	.short	(.L_4 - .L_3)
	.align		4
.L_3:
        /*0010*/ 	.word	index@(attn_fwd)
        /*0014*/ 	.word	0x00000048


	//----- nvinfo : EIATTR_MIN_STACK_SIZE
	.align		4
.L_4:
        /*0018*/ 	.byte	0x04, 0x12
        /*001a*/ 	.short	(.L_6 - .L_5)
	.align		4
.L_5:
        /*001c*/ 	.word	index@(attn_fwd)
        /*0020*/ 	.word	0x00000048
.L_6:


//--------------------- .nv.info.attn_fwd         --------------------------
	.section	.nv.info.attn_fwd,"",@"SHT_CUDA_INFO"
	.sectionflags	@""
	.align	4


	//----- nvinfo : EIATTR_CUDA_API_VERSION
	.align		4
        /*0000*/ 	.byte	0x04, 0x37
        /*0002*/ 	.short	(.L_8 - .L_7)
.L_7:
        /*0004*/ 	.word	0x00000082


	//----- nvinfo : EIATTR_SW2861232_WAR
	.align		4
.L_8:
        /*0008*/ 	.byte	0x01, 0x35
	.zero		2


	//----- nvinfo : EIATTR_PARAM_CBANK
	.align		4
        /*000c*/ 	.byte	0x04, 0x0a
        /*000e*/ 	.short	(.L_10 - .L_9)
	.align		4
.L_9:
        /*0010*/ 	.word	index@(.nv.constant0.attn_fwd)
        /*0014*/ 	.short	0x0160
        /*0016*/ 	.short	0x0088


	//----- nvinfo : EIATTR_CBANK_PARAM_SIZE
	.align		4
.L_10:
        /*0018*/ 	.byte	0x03, 0x19
        /*001a*/ 	.short	0x0088


	//----- nvinfo : EIATTR_KPARAM_INFO
	.align		4
        /*001c*/ 	.byte	0x04, 0x17
        /*001e*/ 	.short	(.L_12 - .L_11)
.L_11:
        /*0020*/ 	.word	0x00000000
        /*0024*/ 	.short	0x0019
        /*0026*/ 	.short	0x0080
        /*0028*/ 	.byte	0x00, 0xf4, 0x21, 0x00


	//----- nvinfo : EIATTR_KPARAM_INFO
	.align		4
.L_12:
        /*002c*/ 	.byte	0x04, 0x17
        /*002e*/ 	.short	(.L_14 - .L_13)
.L_13:
        /*0030*/ 	.word	0x00000000
        /*0034*/ 	.short	0x0018
        /*0036*/ 	.short	0x0078
        /*0038*/ 	.byte	0x00, 0xf4, 0x21, 0x00


	//----- nvinfo : EIATTR_KPARAM_INFO
	.align		4
.L_14:
        /*003c*/ 	.byte	0x04, 0x17
        /*003e*/ 	.short	(.L_16 - .L_15)
.L_15:
        /*0040*/ 	.word	0x00000000
        /*0044*/ 	.short	0x0017
        /*0046*/ 	.short	0x0070
        /*0048*/ 	.byte	0x00, 0xf0, 0x11, 0x00


	//----- nvinfo : EIATTR_KPARAM_INFO
	.align		4
.L_16:
        /*004c*/ 	.byte	0x04, 0x17
        /*004e*/ 	.short	(.L_18 - .L_17)
.L_17:
        /*0050*/ 	.word	0x00000000
        /*0054*/ 	.short	0x0016
        /*0056*/ 	.short	0x006c
        /*0058*/ 	.byte	0x00, 0xf0, 0x11, 0x00


	//----- nvinfo : EIATTR_KPARAM_INFO
	.align		4
.L_18:
        /*005c*/ 	.byte	0x04, 0x17
        /*005e*/ 	.short	(.L_20 - .L_19)
.L_19:
        /*0060*/ 	.word	0x00000000
        /*0064*/ 	.short	0x0015
        /*0066*/ 	.short	0x0068
        /*0068*/ 	.byte	0x00, 0xf0, 0x11, 0x00


	//----- nvinfo : EIATTR_KPARAM_INFO
	.align		4
.L_20:
        /*006c*/ 	.byte	0x04, 0x17
        /*006e*/ 	.short	(.L_22 - .L_21)
.L_21:
        /*0070*/ 	.word	0x00000000
        /*0074*/ 	.short	0x0014
        /*0076*/ 	.short	0x0064
        /*0078*/ 	.byte	0x00, 0xf0, 0x11, 0x00


	//----- nvinfo : EIATTR_KPARAM_INFO
	.align		4
.L_22:
        /*007c*/ 	.byte	0x04, 0x17
        /*007e*/ 	.short	(.L_24 - .L_23)
.L_23:
        /*0080*/ 	.word	0x00000000
        /*0084*/ 	.short	0x0013
        /*0086*/ 	.short	0x0060
        /*0088*/ 	.byte	0x00, 0xf0, 0x11, 0x00


	//----- nvinfo : EIATTR_KPARAM_INFO
	.align		4
.L_24:
        /*008c*/ 	.byte	0x04, 0x17
        /*008e*/ 	.short	(.L_26 - .L_25)
.L_25:
        /*0090*/ 	.word	0x00000000
        /*0094*/ 	.short	0x0012
        /*0096*/ 	.short	0x005c
        /*0098*/ 	.byte	0x00, 0xf0, 0x11, 0x00


	//----- nvinfo : EIATTR_KPARAM_INFO
	.align		4
.L_26:
        /*009c*/ 	.byte	0x04, 0x17
        /*009e*/ 	.short	(.L_28 - .L_27)
.L_27:
        /*00a0*/ 	.word	0x00000000
        /*00a4*/ 	.short	0x0011
        /*00a6*/ 	.short	0x0058
        /*00a8*/ 	.byte	0x00, 0xf0, 0x11, 0x00


	//----- nvinfo : EIATTR_KPARAM_INFO
	.align		4
.L_28:
        /*00ac*/ 	.byte	0x04, 0x17
        /*00ae*/ 	.short	(.L_30 - .L_29)
.L_29:
        /*00b0*/ 	.word	0x00000000
        /*00b4*/ 	.short	0x0010
        /*00b6*/ 	.short	0x0054
        /*00b8*/ 	.byte	0x00, 0xf0, 0x11, 0x00


	//----- nvinfo : EIATTR_KPARAM_INFO
	.align		4
.L_30:
        /*00bc*/ 	.byte	0x04, 0x17
        /*00be*/ 	.short	(.L_32 - .L_31)
.L_31:
        /*00c0*/ 	.word	0x00000000
        /*00c4*/ 	.short	0x000f
        /*00c6*/ 	.short	0x0050
        /*00c8*/ 	.byte	0x00, 0xf0, 0x11, 0x00


	//----- nvinfo : EIATTR_KPARAM_INFO
	.align		4
.L_32:
        /*00cc*/ 	.byte	0x04, 0x17
        /*00ce*/ 	.short	(.L_34 - .L_33)
.L_33:
        /*00d0*/ 	.word	0x00000000
        /*00d4*/ 	.short	0x000e
        /*00d6*/ 	.short	0x004c
        /*00d8*/ 	.byte	0x00, 0xf0, 0x11, 0x00


	//----- nvinfo : EIATTR_KPARAM_INFO
	.align		4
.L_34:
        /*00dc*/ 	.byte	0x04, 0x17
        /*00de*/ 	.short	(.L_36 - .L_35)
.L_35:
        /*00e0*/ 	.word	0x00000000
        /*00e4*/ 	.short	0x000d
        /*00e6*/ 	.short	0x0048
        /*00e8*/ 	.byte	0x00, 0xf0, 0x11, 0x00


	//----- nvinfo : EIATTR_KPARAM_INFO
	.align		4
.L_36:
        /*00ec*/ 	.byte	0x04, 0x17
        /*00ee*/ 	.short	(.L_38 - .L_37)
.L_37:
        /*00f0*/ 	.word	0x00000000
        /*00f4*/ 	.short	0x000c
        /*00f6*/ 	.short	0x0044
        /*00f8*/ 	.byte	0x00, 0xf0, 0x11, 0x00


	//----- nvinfo : EIATTR_KPARAM_INFO
	.align		4
.L_38:
        /*00fc*/ 	.byte	0x04, 0x17
        /*00fe*/ 	.short	(.L_40 - .L_39)
.L_39:
        /*0100*/ 	.word	0x00000000
        /*0104*/ 	.short	0x000b
        /*0106*/ 	.short	0x0040
        /*0108*/ 	.byte	0x00, 0xf0, 0x11, 0x00


	//----- nvinfo : EIATTR_KPARAM_INFO
	.align		4
.L_40:
        /*010c*/ 	.byte	0x04, 0x17
        /*010e*/ 	.short	(.L_42 - .L_41)
.L_41:
        /*0110*/ 	.word	0x00000000
        /*0114*/ 	.short	0x000a
        /*0116*/ 	.short	0x003c
        /*0118*/ 	.byte	0x00, 0xf0, 0x11, 0x00


	//----- nvinfo : EIATTR_KPARAM_INFO
	.align		4
.L_42:
        /*011c*/ 	.byte	0x04, 0x17
        /*011e*/ 	.short	(.L_44 - .L_43)
.L_43:
        /*0120*/ 	.word	0x00000000
        /*0124*/ 	.short	0x0009
        /*0126*/ 	.short	0x0038
        /*0128*/ 	.byte	0x00, 0xf0, 0x11, 0x00


	//----- nvinfo : EIATTR_KPARAM_INFO
	.align		4
.L_44:
        /*012c*/ 	.byte	0x04, 0x17
        /*012e*/ 	.short	(.L_46 - .L_45)
.L_45:
        /*0130*/ 	.word	0x00000000
        /*0134*/ 	.short	0x0008
        /*0136*/ 	.short	0x0034
        /*0138*/ 	.byte	0x00, 0xf0, 0x11, 0x00


	//----- nvinfo : EIATTR_KPARAM_INFO
	.align		4
.L_46:
        /*013c*/ 	.byte	0x04, 0x17
        /*013e*/ 	.short	(.L_48 - .L_47)
.L_47:
        /*0140*/ 	.word	0x00000000
        /*0144*/ 	.short	0x0007
        /*0146*/ 	.short	0x0030
        /*0148*/ 	.byte	0x00, 0xf0, 0x11, 0x00


	//----- nvinfo : EIATTR_KPARAM_INFO
	.align		4
.L_48:
        /*014c*/ 	.byte	0x04, 0x17
        /*014e*/ 	.short	(.L_50 - .L_49)
.L_49:
        /*0150*/ 	.word	0x00000000
        /*0154*/ 	.short	0x0006
        /*0156*/ 	.short	0x002c
        /*0158*/ 	.byte	0x00, 0xf0, 0x11, 0x00


	//----- nvinfo : EIATTR_KPARAM_INFO
	.align		4
.L_50:
        /*015c*/ 	.byte	0x04, 0x17
        /*015e*/ 	.short	(.L_52 - .L_51)
.L_51:
        /*0160*/ 	.word	0x00000000
        /*0164*/ 	.short	0x0005
        /*0166*/ 	.short	0x0028
        /*0168*/ 	.byte	0x00, 0xf0, 0x11, 0x00


	//----- nvinfo : EIATTR_KPARAM_INFO
	.align		4
.L_52:
        /*016c*/ 	.byte	0x04, 0x17
        /*016e*/ 	.short	(.L_54 - .L_53)
.L_53:
        /*0170*/ 	.word	0x00000000
        /*0174*/ 	.short	0x0004
        /*0176*/ 	.short	0x0020
        /*0178*/ 	.byte	0x00, 0xf4, 0x21, 0x00


	//----- nvinfo : EIATTR_KPARAM_INFO
	.align		4
.L_54:
        /*017c*/ 	.byte	0x04, 0x17
        /*017e*/ 	.short	(.L_56 - .L_55)
.L_55:
        /*0180*/ 	.word	0x00000000
        /*0184*/ 	.short	0x0003
        /*0186*/ 	.short	0x0018
        /*0188*/ 	.byte	0x00, 0xf4, 0x21, 0x00


	//----- nvinfo : EIATTR_KPARAM_INFO
	.align		4
.L_56:
        /*018c*/ 	.byte	0x04, 0x17
        /*018e*/ 	.short	(.L_58 - .L_57)
.L_57:
        /*0190*/ 	.word	0x00000000
        /*0194*/ 	.short	0x0002
        /*0196*/ 	.short	0x0010
        /*0198*/ 	.byte	0x00, 0xf4, 0x21, 0x00


	//----- nvinfo : EIATTR_KPARAM_INFO
	.align		4
.L_58:
        /*019c*/ 	.byte	0x04, 0x17
        /*019e*/ 	.short	(.L_60 - .L_59)
.L_59:
        /*01a0*/ 	.word	0x00000000
        /*01a4*/ 	.short	0x0001
        /*01a6*/ 	.short	0x0008
        /*01a8*/ 	.byte	0x00, 0xf4, 0x21, 0x00


	//----- nvinfo : EIATTR_KPARAM_INFO
	.align		4
.L_60:
        /*01ac*/ 	.byte	0x04, 0x17
        /*01ae*/ 	.short	(.L_62 - .L_61)
.L_61:
        /*01b0*/ 	.word	0x00000000
        /*01b4*/ 	.short	0x0000
        /*01b6*/ 	.short	0x0000
        /*01b8*/ 	.byte	0x00, 0xf4, 0x21, 0x00


	//----- nvinfo : EIATTR_MAXREG_COUNT
	.align		4
.L_62:
        /*01bc*/ 	.byte	0x03, 0x1b
        /*01be*/ 	.short	0x00ff


	//----- nvinfo : EIATTR_NUM_BARRIERS
	.align		4
        /*01c0*/ 	.byte	0x02, 0x4c
        /*01c2*/ 	.byte	0x01
	.zero		1


	//----- nvinfo : EIATTR_ANNOTATIONS
	.align		4
        /*01c4*/ 	.byte	0x04, 0x55
        /*01c6*/ 	.short	(.L_64 - .L_63)


	//   ....[0]....
.L_63:
        /*01c8*/ 	.word	0x00000001
        /*01cc*/ 	.byte	0xe0, 0x07, 0x00, 0x00, 0x01, 0x00, 0x00, 0x00, 0xd0, 0x08, 0x00, 0x00, 0x01, 0x00, 0x00, 0x00
        /*01dc*/ 	.byte	0x10, 0x09, 0x00, 0x00, 0x01, 0x00, 0x00, 0x00, 0x60, 0x09, 0x00, 0x00, 0x01, 0x00, 0x00, 0x00
        /*01ec*/ 	.byte	0x00, 0x0a, 0x00, 0x00, 0x01, 0x00, 0x00, 0x00, 0x60, 0x0b, 0x00, 0x00, 0x01, 0x00, 0x00, 0x00
        /*01fc*/ 	.byte	0xb0, 0x0b, 0x00, 0x00, 0x01, 0x00, 0x00, 0x00, 0xb0, 0x0c, 0x00, 0x00, 0x01, 0x00, 0x00, 0x00
        /*020c*/ 	.byte	0x10, 0x10, 0x00, 0x00, 0x01, 0x00, 0x00, 0x00, 0x70, 0x16, 0x00, 0x00, 0x01, 0x00, 0x00, 0x00
        /*021c*/ 	.byte	0x80, 0x16, 0x00, 0x00, 0x01, 0x00, 0x00, 0x00, 0x90, 0x16, 0x00, 0x00, 0x01, 0x00, 0x00, 0x00
        /*022c*/ 	.byte	0xa0, 0x16, 0x00, 0x00, 0x01, 0x00, 0x00, 0x00, 0xb0, 0x16, 0x00, 0x00, 0x01, 0x00, 0x00, 0x00
        /*023c*/ 	.byte	0xc0, 0x16, 0x00, 0x00, 0x01, 0x00, 0x00, 0x00, 0xd0, 0x16, 0x00, 0x00, 0x01, 0x00, 0x00, 0x00
        /*024c*/ 	.byte	0xe0, 0x16, 0x00, 0x00, 0x01, 0x00, 0x00, 0x00, 0xf0, 0x16, 0x00, 0x00


	//----- nvinfo : EIATTR_MERCURY_ISA_VERSION
	.align		4
.L_64:
        /*0258*/ 	.byte	0x03, 0x5f
        /*025a*/ 	.short	0x0000


	//----- nvinfo : EIATTR_COOP_GROUP_MASK_REGIDS
	.align		4
        /*025c*/ 	.byte	0x04, 0x29
        /*025e*/ 	.short	(.L_66 - .L_65)


	//   ....[0]....
.L_65:
        /*0260*/ 	.word	0xffffffff


	//   ....[1]....
        /*0264*/ 	.word	0xffffffff


	//   ....[2]....
        /*0268*/ 	.word	0xffffffff


	//   ....[3]....
        /*026c*/ 	.word	0xffffffff


	//   ....[4]....
        /*0270*/ 	.word	0xffffffff


	//   ....[5]....
        /*0274*/ 	.word	0xffffffff


	//   ....[6]....
        /*0278*/ 	.word	0xffffffff


	//   ....[7]....
        /*027c*/ 	.word	0xffffffff


	//----- nvinfo : EIATTR_COOP_GROUP_INSTR_OFFSETS
	.align		4
.L_66:
        /*0280*/ 	.byte	0x04, 0x28
        /*0282*/ 	.short	(.L_68 - .L_67)


	//   ....[0]....
.L_67:
        /*0284*/ 	.word	0x00003630


	//   ....[1]....
        /*0288*/ 	.word	0x000036d0


	//   ....[2]....
        /*028c*/ 	.word	0x00003c50


	//   ....[3]....
        /*0290*/ 	.word	0x00003dc0


	//   ....[4]....
        /*0294*/ 	.word	0x000052e0


	//   ....[5]....
        /*0298*/ 	.word	0x000052f0


	//   ....[6]....
        /*029c*/ 	.word	0x00005370


	//   ....[7]....
        /*02a0*/ 	.word	0x00005390


	//----- nvinfo : EIATTR_EXIT_INSTR_OFFSETS
	.align		4
.L_68:
        /*02a4*/ 	.byte	0x04, 0x1c
        /*02a6*/ 	.short	(.L_70 - .L_69)


	//   ....[0]....
.L_69:
        /*02a8*/ 	.word	0x00006310


	//   ....[1]....
        /*02ac*/ 	.word	0x000063b0


	//----- nvinfo : EIATTR_REQNTID
	.align		4
.L_70:
        /*02b0*/ 	.byte	0x04, 0x10
        /*02b2*/ 	.short	(.L_72 - .L_71)
.L_71:
        /*02b4*/ 	.word	0x00000080
        /*02b8*/ 	.word	0x00000001
        /*02bc*/ 	.word	0x00000001
.L_72:


//--------------------- .nv.callgraph             --------------------------
	.section	.nv.callgraph,"",@"SHT_CUDA_CALLGRAPH"
	.align	4
	.sectionentsize	8
	.align		4
        /*0000*/ 	.word	0x00000000
	.align		4
        /*0004*/ 	.word	0xffffffff
	.align		4
        /*0008*/ 	.word	0x00000000
	.align		4
        /*000c*/ 	.word	0xfffffffe
	.align		4
        /*0010*/ 	.word	0x00000000
	.align		4
        /*0014*/ 	.word	0xfffffffd
	.align		4
        /*0018*/ 	.word	0x00000000
	.align		4
        /*001c*/ 	.word	0xfffffffc


//--------------------- .nv.rel.action            --------------------------
	.section	.nv.rel.action,"",@"SHT_CUDA_RELOCINFO"
	.align	8
	.sectionentsize	8
        /*0000*/ 	.byte	0x73, 0x00, 0x00, 0x00, 0x00, 0x00, 0x00, 0x00, 0x00, 0x00, 0x00, 0x11, 0x25, 0x00, 0x05, 0x36


//--------------------- .nv.constant4             --------------------------
	.section	.nv.constant4,"a",@progbits
	.align	8
	.align		8
.nv.constant4:
        /*0000*/ 	.dword	_$_str


//--------------------- .nv.constant0.attn_fwd    --------------------------
	.section	.nv.constant0.attn_fwd,"a",@progbits
	.sectionflags	@""
	.align	4
.nv.constant0.attn_fwd:
	.zero		488


//--------------------- .text.attn_fwd            --------------------------
	.section	.text.attn_fwd,"ax",@progbits
	.sectioninfo	@"SHI_REGISTERS=255"
	.align	128
        .global         attn_fwd
        .type           attn_fwd,@function
        .size           attn_fwd,(.L_x_4 - attn_fwd)
        .other          attn_fwd,@"STO_CUDA_ENTRY STV_DEFAULT"
attn_fwd:
.text.attn_fwd:
[----:B------:R-:W-:Y:S02]  /*0000*/  IMAD.MOV.U32 R1, RZ, RZ, c[0x0][0x28] ;  /* 0x00000a00ff017624 */ /* 0x000fe400078e00ff */
[----:B------:R-:W0:Y:S01]  /*0010*/  S2R R16, SR_CTAID.X ;  /* 0x0000000000107919 */ /* 0x000e220000002500 */
[----:B------:R-:W-:Y:S01]  /*0020*/  IMAD.MOV.U32 R12, RZ, RZ, c[0x0][0x198] ;  /* 0x00006600ff0c7624 */ /* 0x000fe200078e00ff */
[----:B------:R-:W-:Y:S01]  /*0030*/  ULDC.64 UR6, c[0x0][0x118] ;  /* 0x0000460000067ab9 */ /* 0x000fe20000000a00 */
[----:B------:R-:W-:Y:S01]  /*0040*/  IADD3 R1, R1, -0x48, RZ ;  /* 0xffffffb801017810 */ /* 0x000fe20007ffe0ff */
[----:B------:R-:W1:Y:S04]  /*0050*/  S2R R26, SR_TID.X ;  /* 0x00000000001a7919 */ /* 0x000e680000002100 */
[----:B------:R-:W2:Y:S01]  /*0060*/  S2R R22, SR_CTAID.Y ;  /* 0x0000000000167919 */ /* 0x000ea20000002600 */
[----:B0-----:R-:W-:Y:S01]  /*0070*/  IMAD.SHL.U32 R16, R16, 0x20, RZ ;  /* 0x0000002010107824 */ /* 0x001fe200078e00ff */
[----:B-1----:R-:W-:-:S04]  /*0080*/  SHF.R.U32.HI R0, RZ, 0x5, R26 ;  /* 0x00000005ff007819 */ /* 0x002fc8000001161a */
[----:B------:R-:W-:Y:S02]  /*0090*/  LOP3.LUT R2, R16, 0x1f, R26, 0xf8, !PT ;  /* 0x0000001f10027812 */ /* 0x000fe400078ef81a */
[----:B------:R-:W-:Y:S01]  /*00a0*/  SGXT.U32 R20, R0, 0x2 ;  /* 0x000000020014781a */ /* 0x000fe20000000000 */
[----:B--2---:R-:W-:Y:S02]  /*00b0*/  IMAD R0, R22, c[0x0][0x190], RZ ;  /* 0x0000640016007a24 */ /* 0x004fe400078e02ff */
[----:B------:R-:W-:Y:S02]  /*00c0*/  IMAD R3, R2, c[0x0][0x194], RZ ;  /* 0x0000650002037a24 */ /* 0x000fe400078e02ff */
[----:B------:R-:W-:Y:S02]  /*00d0*/  IMAD R4, R20, c[0x0][0x198], RZ ;  /* 0x0000660014047a24 */ /* 0x000fe400078e02ff */
[----:B------:R-:W-:Y:S02]  /*00e0*/  IMAD.SHL.U32 R2, R0, 0x2, RZ ;  /* 0x0000000200027824 */ /* 0x000fe400078e00ff */
[----:B------:R-:W-:-:S02]  /*00f0*/  IMAD.SHL.U32 R5, R3, 0x2, RZ ;  /* 0x0000000203057824 */ /* 0x000fc400078e00ff */
[----:B------:R-:W-:Y:S02]  /*0100*/  IMAD R8, R12, 0x4, R4 ;  /* 0x000000040c087824 */ /* 0x000fe400078e0204 */
[----:B------:R-:W-:Y:S01]  /*0110*/  IMAD.HI R0, R0, 0x2, RZ ;  /* 0x0000000200007827 */ /* 0x000fe200078e02ff */
[----:B------:R-:W-:-:S03]  /*0120*/  IADD3 R13, P0, P1, R5, c[0x0][0x160], R2 ;  /* 0x00005800050d7a10 */ /* 0x000fc6000791e002 */
[----:B------:R-:W-:-:S04]  /*0130*/  IMAD.HI R3, R3, 0x2, RZ ;  /* 0x0000000203037827 */ /* 0x000fc800078e02ff */
[----:B------:R-:W-:Y:S01]  /*0140*/  IMAD R5, R12, 0x4, R8 ;  /* 0x000000040c057824 */ /* 0x000fe200078e0208 */
[----:B------:R-:W-:Y:S02]  /*0150*/  IADD3.X R18, R3, c[0x0][0x164], R0, P0, P1 ;  /* 0x0000590003127a10 */ /* 0x000fe400007e2400 */
[-C--:B------:R-:W-:Y:S01]  /*0160*/  LEA R2, P0, R4, R13.reuse, 0x1 ;  /* 0x0000000d04027211 */ /* 0x080fe200078008ff */
[----:B------:R-:W-:Y:S01]  /*0170*/  IMAD R0, R12, 0x4, R5 ;  /* 0x000000040c007824 */ /* 0x000fe200078e0205 */
[CC--:B------:R-:W-:Y:S02]  /*0180*/  LEA R6, P1, R5.reuse, R13.reuse, 0x1 ;  /* 0x0000000d05067211 */ /* 0x0c0fe400078208ff */
[----:B------:R-:W-:Y:S02]  /*0190*/  LEA.HI.X.SX32 R3, R4, R18, 0x1, P0 ;  /* 0x0000001204037211 */ /* 0x000fe400000f0eff */
[----:B------:R-:W-:Y:S02]  /*01a0*/  LEA R4, P0, R8, R13, 0x1 ;  /* 0x0000000d08047211 */ /* 0x000fe400078008ff */
[----:B------:R-:W-:Y:S01]  /*01b0*/  LEA R11, R12, R0, 0x2 ;  /* 0x000000000c0b7211 */ /* 0x000fe200078e10ff */
[----:B------:R0:W2:Y:S01]  /*01c0*/  LDG.E.U16 R19, [R2.64] ;  /* 0x0000000602137981 */ /* 0x0000a2000c1e1500 */
[----:B------:R-:W-:-:S02]  /*01d0*/  LEA.HI.X.SX32 R7, R5, R18, 0x1, P1 ;  /* 0x0000001205077211 */ /* 0x000fc400008f0eff */
[-C--:B------:R-:W-:Y:S01]  /*01e0*/  LEA.HI.X.SX32 R5, R8, R18.reuse, 0x1, P0 ;  /* 0x0000001208057211 */ /* 0x080fe200000f0eff */
[----:B------:R-:W-:Y:S01]  /*01f0*/  IMAD R17, R12, 0x4, R11 ;  /* 0x000000040c117824 */ /* 0x000fe200078e020b */
[-C--:B------:R-:W-:Y:S02]  /*0200*/  LEA R8, P0, R0, R13.reuse, 0x1 ;  /* 0x0000000d00087211 */ /* 0x080fe400078008ff */
[----:B------:R-:W-:Y:S01]  /*0210*/  LEA.HI R25, R26, 0x1c, RZ, 0x1b ;  /* 0x0000001c1a197811 */ /* 0x000fe200078fd8ff */
[----:B------:R-:W3:Y:S01]  /*0220*/  LDG.E.U16 R7, [R6.64] ;  /* 0x0000000606077981 */ /* 0x000ee2000c1e1500 */
[----:B------:R-:W-:Y:S01]  /*0230*/  LEA.HI.X.SX32 R9, R0, R18, 0x1, P0 ;  /* 0x0000001200097211 */ /* 0x000fe200000f0eff */
[----:B------:R-:W-:Y:S01]  /*0240*/  IMAD R0, R12, 0x4, R17 ;  /* 0x000000040c007824 */ /* 0x000fe200078e0211 */
[-C--:B------:R-:W-:Y:S01]  /*0250*/  LEA R10, P0, R11, R13.reuse, 0x1 ;  /* 0x0000000d0b0a7211 */ /* 0x080fe200078008ff */
[----:B------:R-:W-:Y:S01]  /*0260*/  IMAD R15, R25, c[0x0][0x198], RZ ;  /* 0x00006600190f7a24 */ /* 0x000fe200078e02ff */
[----:B------:R-:W4:Y:S02]  /*0270*/  LDG.E.U16 R4, [R4.64] ;  /* 0x0000000604047981 */ /* 0x000f24000c1e1500 */
[----:B------:R-:W-:-:S02]  /*0280*/  LEA R12, P1, R0, R13, 0x1 ;  /* 0x0000000d000c7211 */ /* 0x000fc400078208ff */
[-C--:B------:R-:W-:Y:S01]  /*0290*/  LEA.HI.X.SX32 R11, R11, R18.reuse, 0x1, P0 ;  /* 0x000000120b0b7211 */ /* 0x080fe200000f0eff */
[----:B------:R-:W5:Y:S01]  /*02a0*/  LDG.E.U16 R8, [R8.64] ;  /* 0x0000000608087981 */ /* 0x000f62000c1e1500 */
[-C--:B------:R-:W-:Y:S02]  /*02b0*/  LEA R14, P2, R15, R13.reuse, 0x1 ;  /* 0x0000000d0f0e7211 */ /* 0x080fe400078408ff */
[C---:B0-----:R-:W-:Y:S02]  /*02c0*/  LEA R2, P0, R17.reuse, R13, 0x1 ;  /* 0x0000000d11027211 */ /* 0x041fe400078008ff */
[-C--:B------:R-:W-:Y:S01]  /*02d0*/  LEA.HI.X.SX32 R13, R0, R18.reuse, 0x1, P1 ;  /* 0x00000012000d7211 */ /* 0x080fe200008f0eff */
[----:B------:R0:W4:Y:S01]  /*02e0*/  LDG.E.U16 R11, [R10.64] ;  /* 0x000000060a0b7981 */ /* 0x000122000c1e1500 */
[----:B------:R-:W-:-:S04]  /*02f0*/  LEA.HI.X.SX32 R3, R17, R18, 0x1, P0 ;  /* 0x0000001211037211 */ /* 0x000fc800000f0eff */
[----:B------:R-:W5:Y:S04]  /*0300*/  LDG.E.U16 R13, [R12.64] ;  /* 0x000000060c0d7981 */ /* 0x000f68000c1e1500 */
[----:B------:R-:W5:Y:S01]  /*0310*/  LDG.E.U16 R2, [R2.64] ;  /* 0x0000000602027981 */ /* 0x000f62000c1e1500 */
[----:B------:R-:W-:-:S05]  /*0320*/  LEA.HI.X.SX32 R15, R15, R18, 0x1, P2 ;  /* 0x000000120f0f7211 */ /* 0x000fca00010f0eff */
[----:B------:R-:W5:Y:S01]  /*0330*/  LDG.E.U16 R14, [R14.64] ;  /* 0x000000060e0e7981 */ /* 0x000f62000c1e1500 */
[----:B------:R-:W-:Y:S01]  /*0340*/  SHF.R.S32.HI R0, RZ, 0x6, R26 ;  /* 0x00000006ff007819 */ /* 0x000fe2000001141a */
[----:B------:R-:W-:-:S03]  /*0350*/  IMAD.SHL.U32 R24, R26, 0x2, RZ ;  /* 0x000000021a187824 */ /* 0x000fc600078e00ff */
[----:B------:R-:W-:-:S04]  /*0360*/  SGXT R0, R0, 0x1 ;  /* 0x000000010000781a */ /* 0x000fc80000000200 */
[----:B------:R-:W-:-:S04]  /*0370*/  LOP3.LUT R0, R0, 0x90, RZ, 0xc0, !PT ;  /* 0x0000009000007812 */ /* 0x000fc800078ec0ff */
[----:B------:R-:W-:-:S04]  /*0380*/  LOP3.LUT R0, R0, 0x7e, R24, 0x78, !PT ;  /* 0x0000007e00007812 */ /* 0x000fc800078e7818 */
[----:B------:R-:W-:Y:S01]  /*0390*/  LOP3.LUT R21, R0, 0x20, RZ, 0x3c, !PT ;  /* 0x0000002000157812 */ /* 0x000fe200078e3cff */
[----:B------:R-:W-:Y:S01]  /*03a0*/  IMAD.MOV.U32 R18, RZ, RZ, -0x800000 ;  /* 0xff800000ff127424 */ /* 0x000fe200078e00ff */
[----:B------:R-:W-:Y:S01]  /*03b0*/  CS2R R88, SRZ ;  /* 0x0000000000587805 */ /* 0x000fe2000001ff00 */
[----:B0-----:R-:W-:Y:S01]  /*03c0*/  IMAD.MOV.U32 R10, RZ, RZ, 0x3f800000 ;  /* 0x3f800000ff0a7424 */ /* 0x001fe200078e00ff */
[----:B------:R-:W-:Y:S01]  /*03d0*/  CS2R R90, SRZ ;  /* 0x00000000005a7805 */ /* 0x000fe2000001ff00 */
[----:B------:R-:W-:Y:S01]  /*03e0*/  CS2R R92, SRZ ;  /* 0x00000000005c7805 */ /* 0x000fe2000001ff00 */
[----:B------:R-:W-:Y:S01]  /*03f0*/  CS2R R94, SRZ ;  /* 0x00000000005e7805 */ /* 0x000fe2000001ff00 */
[----:B------:R-:W-:Y:S01]  /*0400*/  CS2R R76, SRZ ;  /* 0x00000000004c7805 */ /* 0x000fe2000001ff00 */
[----:B------:R-:W-:Y:S01]  /*0410*/  CS2R R78, SRZ ;  /* 0x00000000004e7805 */ /* 0x000fe2000001ff00 */
[----:B------:R-:W-:Y:S01]  /*0420*/  CS2R R96, SRZ ;  /* 0x0000000000607805 */ /* 0x000fe2000001ff00 */
[----:B------:R-:W-:Y:S01]  /*0430*/  CS2R R98, SRZ ;  /* 0x0000000000627805 */ /* 0x000fe2000001ff00 */
[----:B------:R-:W-:Y:S01]  /*0440*/  LOP3.LUT R23, R26, 0x7, RZ, 0xc0, !PT ;  /* 0x000000071a177812 */ /* 0x000fe200078ec0ff */
[----:B--2---:R-:W-:Y:S04]  /*0450*/  STS.U16 [R0+0x2000], R19 ;  /* 0x0020001300007388 */ /* 0x004fe80000000400 */
[----:B---3--:R-:W-:Y:S04]  /*0460*/  STS.U16 [R0+0x2200], R7 ;  /* 0x0022000700007388 */ /* 0x008fe80000000400 */
[----:B----4-:R-:W-:Y:S04]  /*0470*/  STS.U16 [R0+0x2400], R11 ;  /* 0x0024000b00007388 */ /* 0x010fe80000000400 */
[----:B-----5:R-:W-:Y:S04]  /*0480*/  STS.U16 [R0+0x2600], R13 ;  /* 0x0026000d00007388 */ /* 0x020fe80000000400 */
[----:B------:R-:W-:Y:S04]  /*0490*/  STS.U16 [R21+0x2100], R4 ;  /* 0x0021000415007388 */ /* 0x000fe80000000400 */
[----:B------:R-:W-:Y:S04]  /*04a0*/  STS.U16 [R21+0x2300], R8 ;  /* 0x0023000815007388 */ /* 0x000fe80000000400 */
[----:B------:R0:W-:Y:S02]  /*04b0*/  STS.U16 [R21+0x2500], R2 ;  /* 0x0025000215007388 */ /* 0x0001e40000000400 */
[----:B0-----:R-:W-:-:S04]  /*04c0*/  IADD3 R2, R16, 0x20, RZ ;  /* 0x0000002010027810 */ /* 0x001fc80007ffe0ff */
[----:B------:R-:W-:Y:S01]  /*04d0*/  ISETP.GE.AND P0, PT, R2, 0x1, PT ;  /* 0x000000010200780c */ /* 0x000fe20003f06270 */
[----:B------:R0:W-:Y:S01]  /*04e0*/  STS.U16 [R21+0x2700], R14 ;  /* 0x0027000e15007388 */ /* 0x0001e20000000400 */
[----:B------:R-:W-:Y:S02]  /*04f0*/  IMAD.MOV.U32 R19, RZ, RZ, -0x800000 ;  /* 0xff800000ff137424 */ /* 0x000fe400078e00ff */
[----:B------:R-:W-:Y:S02]  /*0500*/  IMAD.SHL.U32 R7, R26, 0x8, RZ ;  /* 0x000000081a077824 */ /* 0x000fe400078e00ff */
[----:B0-----:R-:W-:-:S07]  /*0510*/  IMAD.MOV.U32 R21, RZ, RZ, 0x3f800000 ;  /* 0x3f800000ff157424 */ /* 0x001fce00078e00ff */
[----:B------:R-:W-:Y:S05]  /*0520*/  @!P0 BRA `(.L_x_0) ;  /* 0x0000504000008947 */ /* 0x000fea0003800000 */
[----:B------:R-:W-:Y:S01]  /*0530*/  LOP3.LUT R2, R26, 0x1f, RZ, 0xc0, !PT ;  /* 0x0000001f1a027812 */ /* 0x000fe200078ec0ff */
[----:B------:R-:W-:Y:S01]  /*0540*/  IMAD R3, R22, c[0x0][0x1a0], RZ ;  /* 0x0000680016037a24 */ /* 0x000fe200078e02ff */
[----:B------:R-:W-:Y:S01]  /*0550*/  SHF.R.U32.HI R11, RZ, 0x2, R26 ;  /* 0x00000002ff0b7819 */ /* 0x000fe2000001161a */
[C---:B------:R-:W-:Y:S01]  /*0560*/  IMAD.SHL.U32 R10, R26.reuse, 0x20, RZ ;  /* 0x000000201a0a7824 */ /* 0x040fe200078e00ff */
[----:B------:R-:W-:Y:S01]  /*0570*/  LOP3.LUT R4, R26, 0x20, RZ, 0xc0, !PT ;  /* 0x000000201a047812 */ /* 0x000fe200078ec0ff */
[----:B------:R-:W-:Y:S01]  /*0580*/  IMAD R6, R2, c[0x0][0x1a8], RZ ;  /* 0x00006a0002067a24 */ /* 0x000fe200078e02ff */
[----:B------:R-:W-:Y:S01]  /*0590*/  SHF.L.U32 R5, R3, 0x1, RZ ;  /* 0x0000000103057819 */ /* 0x000fe200000006ff */
[----:B------:R-:W-:Y:S01]  /*05a0*/  IMAD R2, R22, c[0x0][0x1b0], RZ ;  /* 0x00006c0016027a24 */ /* 0x000fe200078e02ff */
[----:B------:R-:W-:Y:S01]  /*05b0*/  SGXT.U32 R11, R11, 0x3 ;  /* 0x000000030b0b781a */ /* 0x000fe20000000000 */
[----:B------:R-:W-:Y:S01]  /*05c0*/  IMAD.SHL.U32 R8, R6, 0x2, RZ ;  /* 0x0000000206087824 */ /* 0x000fe200078e00ff */
[----:B------:R-:W-:Y:S01]  /*05d0*/  SHF.R.U32.HI R4, RZ, 0x1, R4 ;  /* 0x00000001ff047819 */ /* 0x000fe20000011604 */
[----:B------:R-:W-:Y:S01]  /*05e0*/  IMAD.SHL.U32 R34, R2, 0x2, RZ ;  /* 0x0000000202227824 */ /* 0x000fe200078e00ff */
[----:B------:R-:W-:Y:S01]  /*05f0*/  LOP3.LUT R17, R26, 0x7f, RZ, 0xc0, !PT ;  /* 0x0000007f1a117812 */ /* 0x000fe200078ec0ff */
[----:B------:R-:W-:Y:S01]  /*0600*/  IMAD.HI R3, R3, 0x2, RZ ;  /* 0x0000000203037827 */ /* 0x000fe200078e02ff */
[----:B------:R-:W-:Y:S01]  /*0610*/  IADD3 R203, P0, P1, R8, c[0x0][0x168], R5 ;  /* 0x00005a0008cb7a10 */ /* 0x000fe2000791e005 */
[----:B------:R-:W-:Y:S01]  /*0620*/  CS2R R88, SRZ ;  /* 0x0000000000587805 */ /* 0x000fe2000001ff00 */
[----:B------:R-:W-:Y:S01]  /*0630*/  LOP3.LUT R11, R16, R4, R11, 0xfe, !PT ;  /* 0x00000004100b7212 */ /* 0x000fe200078efe0b */
[----:B------:R-:W-:Y:S01]  /*0640*/  IMAD R5, R20, c[0x0][0x1a4], RZ ;  /* 0x0000690014057a24 */ /* 0x000fe200078e02ff */
[----:B------:R-:W-:Y:S01]  /*0650*/  LOP3.LUT R4, R7, 0x30, RZ, 0xc0, !PT ;  /* 0x0000003007047812 */ /* 0x000fe200078ec0ff */
[----:B------:R-:W-:Y:S01]  /*0660*/  IMAD.MOV.U32 R20, RZ, RZ, c[0x0][0x1a4] ;  /* 0x00006900ff147624 */ /* 0x000fe200078e00ff */
[----:B------:R-:W-:Y:S01]  /*0670*/  LOP3.LUT R9, R24, 0x10, RZ, 0xc0, !PT ;  /* 0x0000001018097812 */ /* 0x000fe200078ec0ff */
[----:B------:R-:W-:Y:S01]  /*0680*/  IMAD.HI R6, R6, 0x2, RZ ;  /* 0x0000000206067827 */ /* 0x000fe200078e02ff */
[----:B------:R-:W-:Y:S01]  /*0690*/  LOP3.LUT R12, R10, 0x200, RZ, 0xc0, !PT ;  /* 0x000002000a0c7812 */ /* 0x000fe200078ec0ff */
[----:B------:R-:W-:Y:S01]  /*06a0*/  CS2R R90, SRZ ;  /* 0x00000000005a7805 */ /* 0x000fe2000001ff00 */
[----:B------:R-:W-:Y:S01]  /*06b0*/  LOP3.LUT R13, R9, 0x20, R26, 0xf8, !PT ;  /* 0x00000020090d7812 */ /* 0x000fe200078ef81a */
[----:B------:R-:W-:Y:S01]  /*06c0*/  IMAD R7, R20, 0x4, R5 ;  /* 0x0000000414077824 */ /* 0x000fe200078e0205 */
[----:B------:R-:W-:Y:S01]  /*06d0*/  IADD3.X R21, R6, c[0x0][0x16c], R3, P0, P1 ;  /* 0x00005b0006157a10 */ /* 0x000fe200007e2403 */
[----:B------:R-:W-:Y:S01]  /*06e0*/  IMAD R22, R23, 0x40, R4 ;  /* 0x0000004017167824 */ /* 0x000fe200078e0204 */
[----:B------:R-:W-:Y:S01]  /*06f0*/  LEA.HI R3, R26, 0x5c, RZ, 0x1b ;  /* 0x0000005c1a037811 */ /* 0x000fe200078fd8ff */
[----:B------:R-:W-:Y:S01]  /*0700*/  IMAD R8, R20, 0x4, R7 ;  /* 0x0000000414087824 */ /* 0x000fe200078e0207 */
[----:B------:R-:W-:Y:S01]  /*0710*/  LEA R36, P6, R5, R203, 0x1 ;  /* 0x000000cb05247211 */ /* 0x000fe200078c08ff */
[----:B------:R-:W-:Y:S01]  /*0720*/  IMAD R4, R17, c[0x0][0x1b4], RZ ;  /* 0x00006d0011047a24 */ /* 0x000fe200078e02ff */
[----:B------:R-:W-:Y:S01]  /*0730*/  LOP3.LUT R19, R22, R13, RZ, 0x3c, !PT ;  /* 0x0000000d16137212 */ /* 0x000fe200078e3cff */
[----:B------:R-:W-:Y:S01]  /*0740*/  IMAD R9, R20, 0x4, R8 ;  /* 0x0000000414097824 */ /* 0x000fe200078e0208 */
[----:B------:R-:W-:Y:S01]  /*0750*/  LEA R32, P0, R7, R203, 0x1 ;  /* 0x000000cb07207211 */ /* 0x000fe200078008ff */
[----:B------:R-:W-:Y:S01]  /*0760*/  IMAD.HI R2, R2, 0x2, RZ ;  /* 0x0000000202027827 */ /* 0x000fe200078e02ff */
[----:B------:R-:W-:Y:S01]  /*0770*/  SHF.L.U32 R35, R4, 0x1, RZ ;  /* 0x0000000104237819 */ /* 0x000fe200000006ff */
[----:B------:R-:W-:Y:S01]  /*0780*/  CS2R R92, SRZ ;  /* 0x00000000005c7805 */ /* 0x000fe2000001ff00 */
[----:B------:R-:W-:Y:S01]  /*0790*/  LEA.HI.X.SX32 R37, R5, R21, 0x1, P6 ;  /* 0x0000001505257211 */ /* 0x000fe200030f0eff */
[----:B------:R-:W-:Y:S01]  /*07a0*/  IMAD R10, R20, 0x4, R9 ;  /* 0x00000004140a7824 */ /* 0x000fe200078e0209 */
[----:B------:R-:W-:Y:S01]  /*07b0*/  IADD3 R34, P2, P3, R35, c[0x0][0x170], R34 ;  /* 0x00005c0023227a10 */ /* 0x000fe20007b5e022 */
[----:B------:R-:W-:Y:S01]  /*07c0*/  IMAD.HI R15, R4, 0x2, RZ ;  /* 0x00000002040f7827 */ /* 0x000fe200078e02ff */
[----:B------:R-:W-:Y:S01]  /*07d0*/  LEA.HI R4, R26, 0x7c, RZ, 0x1b ;  /* 0x0000007c1a047811 */ /* 0x000fe200078fd8ff */
[----:B------:R-:W-:Y:S01]  /*07e0*/  STL.64 [R1+0x40], R36 ;  /* 0x0000402401007387 */ /* 0x000fe20000100a00 */
[-C--:B------:R-:W-:Y:S01]  /*07f0*/  LEA R30, P1, R8, R203.reuse, 0x1 ;  /* 0x000000cb081e7211 */ /* 0x080fe200078208ff */
[----:B------:R-:W-:Y:S01]  /*0800*/  IMAD R13, R20, 0x4, R10 ;  /* 0x00000004140d7824 */ /* 0x000fe200078e020a */
[----:B------:R-:W-:Y:S01]  /*0810*/  IADD3.X R35, R15, c[0x0][0x174], R2, P2, P3 ;  /* 0x00005d000f237a10 */ /* 0x000fe200017e6402 */
[----:B------:R-:W-:Y:S01]  /*0820*/  IMAD R18, R3, c[0x0][0x1a4], RZ ;  /* 0x0000690003127a24 */ /* 0x000fe200078e02ff */
[----:B------:R-:W-:Y:S01]  /*0830*/  LEA.HI R2, R26, 0x3c, RZ, 0x1b ;  /* 0x0000003c1a027811 */ /* 0x000fe200078fd8ff */
[----:B------:R-:W-:Y:S01]  /*0840*/  IMAD R6, R20, 0x4, R13 ;  /* 0x0000000414067824 */ /* 0x000fe200078e020d */
[----:B------:R-:W-:Y:S01]  /*0850*/  LEA R28, P2, R9, R203, 0x1 ;  /* 0x000000cb091c7211 */ /* 0x000fe200078408ff */
[----:B------:R-:W-:Y:S01]  /*0860*/  IMAD.IADD R12, R12, 0x1, R19 ;  /* 0x000000010c0c7824 */ /* 0x000fe200078e0213 */
[-C--:B------:R-:W-:Y:S01]  /*0870*/  LEA.HI.X.SX32 R33, R7, R21.reuse, 0x1, P0 ;  /* 0x0000001507217211 */ /* 0x080fe200000f0eff */
[----:B------:R-:W-:Y:S01]  /*0880*/  IMAD R15, R20, 0x8, R6 ;  /* 0x00000008140f7824 */ /* 0x000fe200078e0206 */
[-C--:B------:R-:W-:Y:S01]  /*0890*/  LEA.HI.X.SX32 R31, R8, R21.reuse, 0x1, P1 ;  /* 0x00000015081f7211 */ /* 0x080fe200008f0eff */
[----:B------:R-:W-:Y:S01]  /*08a0*/  IMAD R16, R2, c[0x0][0x1a4], RZ ;  /* 0x0000690002107a24 */ /* 0x000fe200078e02ff */
[----:B------:R-:W-:Y:S01]  /*08b0*/  LEA.HI.X.SX32 R29, R9, R21, 0x1, P2 ;  /* 0x00000015091d7211 */ /* 0x000fe200010f0eff */
[----:B------:R-:W-:Y:S01]  /*08c0*/  IMAD R2, R20, 0x4, R15 ;  /* 0x0000000414027824 */ /* 0x000fe200078e020f */
[----:B------:R-:W-:Y:S01]  /*08d0*/  STL.64 [R1+0x38], R32 ;  /* 0x0000382001007387 */ /* 0x000fe20000100a00 */
[----:B------:R-:W-:Y:S01]  /*08e0*/  IMAD R19, R4, c[0x0][0x1a4], RZ ;  /* 0x0000690004137a24 */ /* 0x000fe200078e02ff */
[-C--:B------:R-:W-:Y:S01]  /*08f0*/  LEA R222, P5, R18, R203.reuse, 0x1 ;  /* 0x000000cb12de7211 */ /* 0x080fe200078a08ff */
[----:B------:R-:W-:Y:S01]  /*0900*/  IMAD R3, R20, 0x4, R2 ;  /* 0x0000000414037824 */ /* 0x000fe200078e0202 */
[----:B------:R-:W-:Y:S01]  /*0910*/  STL.64 [R1+0x30], R30 ;  /* 0x0000301e01007387 */ /* 0x000fe20000100a00 */
[----:B------:R-:W-:Y:S01]  /*0920*/  IMAD R14, R25, c[0x0][0x1a4], RZ ;  /* 0x00006900190e7a24 */ /* 0x000fe200078e02ff */
[----:B------:R-:W-:Y:S01]  /*0930*/  LEA R250, P2, R2, R203, 0x1 ;  /* 0x000000cb02fa7211 */ /* 0x000fe200078408ff */
[----:B------:R-:W-:Y:S01]  /*0940*/  IMAD.MOV.U32 R101, RZ, RZ, c[0x0][0x1b8] ;  /* 0x00006e00ff657624 */ /* 0x000fe200078e00ff */
[----:B------:R-:W-:Y:S01]  /*0950*/  LEA R4, R20, R3, 0x2 ;  /* 0x0000000314047211 */ /* 0x000fe200078e10ff */
[----:B------:R0:W-:Y:S01]  /*0960*/  STL.64 [R1+0x28], R28 ;  /* 0x0000281c01007387 */ /* 0x0001e20000100a00 */
[----:B------:R-:W-:Y:S01]  /*0970*/  LEA R26, P3, R14, R203, 0x1 ;  /* 0x000000cb0e1a7211 */ /* 0x000fe200078608ff */
[C---:B------:R-:W-:Y:S01]  /*0980*/  IMAD R51, R101.reuse, 0x22, RZ ;  /* 0x0000002265337824 */ /* 0x040fe200078e02ff */
[-C--:B------:R-:W-:Y:S01]  /*0990*/  LEA.HI.X.SX32 R251, R2, R21.reuse, 0x1, P2 ;  /* 0x0000001502fb7211 */ /* 0x080fe200010f0eff */
[----:B------:R-:W-:Y:S01]  /*09a0*/  IMAD R5, R20, 0x4, R4 ;  /* 0x0000000414057824 */ /* 0x000fe200078e0204 */
[----:B------:R-:W-:Y:S01]  /*09b0*/  LEA.HI.X.SX32 R27, R14, R21, 0x1, P3 ;  /* 0x000000150e1b7211 */ /* 0x000fe200018f0eff */
[----:B------:R-:W-:Y:S01]  /*09c0*/  IMAD R57, R101, 0x24, RZ ;  /* 0x0000002465397824 */ /* 0x000fe200078e02ff */
[C---:B------:R-:W-:Y:S01]  /*09d0*/  LEA R200, P6, R19.reuse, R203, 0x1 ;  /* 0x000000cb13c87211 */ /* 0x040fe200078c08ff */
[----:B------:R-:W-:Y:S01]  /*09e0*/  IMAD R7, R20, 0x4, R5 ;  /* 0x0000000414077824 */ /* 0x000fe200078e0205 */
[-C--:B------:R-:W-:Y:S01]  /*09f0*/  LEA.HI.X.SX32 R223, R18, R21.reuse, 0x1, P5 ;  /* 0x0000001512df7211 */ /* 0x080fe200028f0eff */
[----:B------:R1:W-:Y:S01]  /*0a00*/  STL.64 [R1+0x8], R26 ;  /* 0x0000081a01007387 */ /* 0x0003e20000100a00 */
[----:B------:R-:W-:Y:S01]  /*0a10*/  LEA.HI.X.SX32 R201, R19, R21, 0x1, P6 ;  /* 0x0000001513c97211 */ /* 0x000fe200030f0eff */
[----:B------:R-:W-:Y:S01]  /*0a20*/  IMAD R8, R20, 0x4, R7 ;  /* 0x0000000414087824 */ /* 0x000fe200078e0207 */
[-C--:B0-----:R-:W-:Y:S01]  /*0a30*/  LEA R28, P0, R10, R203.reuse, 0x1 ;  /* 0x000000cb0a1c7211 */ /* 0x081fe200078008ff */
[----:B------:R-:W-:Y:S01]  /*0a40*/  IMAD R37, R101, 0x11, RZ ;  /* 0x0000001165257824 */ /* 0x000fe200078e02ff */
[----:B------:R-:W-:Y:S01]  /*0a50*/  LEA R244, P2, R5, R203, 0x1 ;  /* 0x000000cb05f47211 */ /* 0x000fe200078408ff */
[----:B------:R-:W-:Y:S01]  /*0a60*/  IMAD R9, R20, 0x8, R8 ;  /* 0x0000000814097824 */ /* 0x000fe200078e0208 */
[-C--:B------:R-:W-:Y:S01]  /*0a70*/  LEA.HI.X.SX32 R29, R10, R21.reuse, 0x1, P0 ;  /* 0x000000150a1d7211 */ /* 0x080fe200000f0eff */
[----:B------:R-:W-:Y:S01]  /*0a80*/  IMAD R105, R101, 0x2e, RZ ;  /* 0x0000002e65697824 */ /* 0x000fe200078e02ff */
[----:B------:R-:W-:Y:S01]  /*0a90*/  LEA.HI.X.SX32 R245, R5, R21, 0x1, P2 ;  /* 0x0000001505f57211 */ /* 0x000fe200010f0eff */
[C---:B------:R-:W-:Y:S01]  /*0aa0*/  IMAD R10, R20.reuse, 0x4, R9 ;  /* 0x00000004140a7824 */ /* 0x040fe200078e0209 */
[-C--:B------:R-:W-:Y:S01]  /*0ab0*/  LEA R236, P2, R9, R203.reuse, 0x1 ;  /* 0x000000cb09ec7211 */ /* 0x080fe200078408ff */
[----:B------:R-:W-:Y:S01]  /*0ac0*/  IMAD R39, R101, 0x12, RZ ;  /* 0x0000001265277824 */ /* 0x000fe200078e02ff */
[----:B-1----:R-:W-:Y:S01]  /*0ad0*/  LEA R26, P1, R13, R203, 0x1 ;  /* 0x000000cb0d1a7211 */ /* 0x002fe200078208ff */
[----:B------:R-:W-:Y:S01]  /*0ae0*/  IMAD R43, R101, 0x14, RZ ;  /* 0x00000014652b7824 */ /* 0x000fe200078e02ff */
[-C--:B------:R-:W-:Y:S01]  /*0af0*/  LEA.HI.X.SX32 R237, R9, R21.reuse, 0x1, P2 ;  /* 0x0000001509ed7211 */ /* 0x080fe200010f0eff */
[----:B------:R-:W-:Y:S01]  /*0b00*/  IMAD R49, R101, 0x17, RZ ;  /* 0x0000001765317824 */ /* 0x000fe200078e02ff */
[----:B------:R-:W-:Y:S01]  /*0b10*/  LEA.HI.X.SX32 R27, R13, R21, 0x1, P1 ;  /* 0x000000150d1b7211 */ /* 0x000fe200008f0eff */
[C---:B------:R-:W-:Y:S01]  /*0b20*/  IMAD R13, R20.reuse, 0x4, R10 ;  /* 0x00000004140d7824 */ /* 0x040fe200078e020a */
[----:B------:R-:W-:Y:S01]  /*0b30*/  LEA R18, P1, R15, R203, 0x1 ;  /* 0x000000cb0f127211 */ /* 0x000fe200078208ff */
[----:B------:R-:W-:Y:S01]  /*0b40*/  IMAD R53, R101, 0x18, RZ ;  /* 0x0000001865357824 */ /* 0x000fe200078e02ff */
[----:B------:R-:W-:Y:S01]  /*0b50*/  IADD3 R36, P5, R51, R34, RZ ;  /* 0x0000002233247210 */ /* 0x000fe20007fbe0ff */
[----:B------:R0:W-:Y:S01]  /*0b60*/  STL.64 [R1+0x18], R26 ;  /* 0x0000181a01007387 */ /* 0x0001e20000100a00 */
[----:B------:R-:W-:Y:S01]  /*0b70*/  IMAD R2, R20, 0x4, R13 ;  /* 0x0000000414027824 */ /* 0x000fe200078e020d */
[----:B------:R-:W-:Y:S01]  /*0b80*/  LEA.HI.X.SX32 R19, R15, R21, 0x1, P1 ;  /* 0x000000150f137211 */ /* 0x000fe200008f0eff */
[C---:B------:R-:W-:Y:S01]  /*0b90*/  IMAD R69, R101.reuse, 0x28, RZ ;  /* 0x0000002865457824 */ /* 0x040fe200078e02ff */
[-C--:B------:R-:W-:Y:S01]  /*0ba0*/  LEA R246, P1, R4, R203.reuse, 0x1 ;  /* 0x000000cb04f67211 */ /* 0x080fe200078208ff */
[----:B------:R1:W-:Y:S01]  /*0bb0*/  STL.64 [R1+0x20], R28 ;  /* 0x0000201c01007387 */ /* 0x0003e20000100a00 */
[----:B------:R-:W-:Y:S01]  /*0bc0*/  LEA R230, P2, R2, R203, 0x1 ;  /* 0x000000cb02e67211 */ /* 0x000fe200078408ff */
[C---:B------:R-:W-:Y:S01]  /*0bd0*/  IMAD R75, R101.reuse, 0x2a, RZ ;  /* 0x0000002a654b7824 */ /* 0x040fe200078e02ff */
[----:B------:R-:W-:Y:S01]  /*0be0*/  LEA.HI.X.SX32 R247, R4, R21, 0x1, P1 ;  /* 0x0000001504f77211 */ /* 0x000fe200008f0eff */
[C---:B------:R-:W-:Y:S01]  /*0bf0*/  IMAD R63, R101.reuse, 0x26, RZ ;  /* 0x00000026653f7824 */ /* 0x040fe200078e02ff */
[-C--:B------:R-:W-:Y:S01]  /*0c00*/  LEA R240, P1, R8, R203.reuse, 0x1 ;  /* 0x000000cb08f07211 */ /* 0x080fe200078208ff */
[C---:B------:R-:W-:Y:S01]  /*0c10*/  IMAD R47, R101.reuse, 0x16, RZ ;  /* 0x00000016652f7824 */ /* 0x040fe200078e02ff */
[----:B0-----:R-:W-:Y:S01]  /*0c20*/  LEA R26, P0, R6, R203, 0x1 ;  /* 0x000000cb061a7211 */ /* 0x001fe200078008ff */
[C---:B------:R-:W-:Y:S01]  /*0c30*/  IMAD R103, R101.reuse, 0x2c, RZ ;  /* 0x0000002c65677824 */ /* 0x040fe200078e02ff */
[-C--:B------:R-:W-:Y:S01]  /*0c40*/  LEA.HI.X.SX32 R241, R8, R21.reuse, 0x1, P1 ;  /* 0x0000001508f17211 */ /* 0x080fe200008f0eff */
[C---:B------:R-:W-:Y:S01]  /*0c50*/  IMAD R33, R101.reuse, 0xc, RZ ;  /* 0x0000000c65217824 */ /* 0x040fe200078e02ff */
[----:B------:R-:W-:Y:S01]  /*0c60*/  LEA.HI.X.SX32 R27, R6, R21, 0x1, P0 ;  /* 0x00000015061b7211 */ /* 0x000fe200000f0eff */
[----:B-1----:R-:W-:Y:S01]  /*0c70*/  IMAD R29, R101, 0xa, RZ ;  /* 0x0000000a651d7824 */ /* 0x002fe200078e02ff */
[----:B------:R-:W-:Y:S01]  /*0c80*/  LEA R248, P0, R3, R203, 0x1 ;  /* 0x000000cb03f87211 */ /* 0x000fe200078008ff */
[----:B------:R-:W-:Y:S01]  /*0c90*/  IMAD R61, R101, 0x1a, RZ ;  /* 0x0000001a653d7824 */ /* 0x000fe200078e02ff */
[C---:B------:R-:W-:Y:S01]  /*0ca0*/  LEA R6, R20.reuse, R2, 0x2 ;  /* 0x0000000214067211 */ /* 0x040fe200078e10ff */
[----:B------:R0:W-:Y:S01]  /*0cb0*/  STL.64 [R1+0x10], R26 ;  /* 0x0000101a01007387 */ /* 0x0001e20000100a00 */
[----:B------:R-:W-:Y:S01]  /*0cc0*/  LEA.HI.X.SX32 R249, R3, R21, 0x1, P0 ;  /* 0x0000001503f97211 */ /* 0x000fe200000f0eff */
[----:B------:R-:W-:Y:S01]  /*0cd0*/  IMAD R45, R101, 0x15, RZ ;  /* 0x00000015652d7824 */ /* 0x000fe200078e02ff */
[-C--:B------:R-:W-:Y:S01]  /*0ce0*/  LEA R242, P0, R7, R203.reuse, 0x1 ;  /* 0x000000cb07f27211 */ /* 0x080fe200078008ff */
[C---:B------:R-:W-:Y:S01]  /*0cf0*/  IMAD R3, R20.reuse, 0x4, R6 ;  /* 0x0000000414037824 */ /* 0x040fe200078e0206 */
[----:B------:R-:W-:Y:S01]  /*0d00*/  LEA R232, P1, R13, R203, 0x1 ;  /* 0x000000cb0de87211 */ /* 0x000fe200078208ff */
[----:B------:R-:W-:Y:S01]  /*0d10*/  IMAD R111, R101, 0x34, RZ ;  /* 0x00000034656f7824 */ /* 0x000fe200078e02ff */
[-C--:B------:R-:W-:Y:S01]  /*0d20*/  LEA.HI.X.SX32 R243, R7, R21.reuse, 0x1, P0 ;  /* 0x0000001507f37211 */ /* 0x080fe200000f0eff */
[----:B------:R-:W-:Y:S01]  /*0d30*/  IMAD R4, R20, 0x4, R3 ;  /* 0x0000000414047824 */ /* 0x000fe200078e0203 */
[-C--:B------:R-:W-:Y:S01]  /*0d40*/  LEA.HI.X.SX32 R231, R2, R21.reuse, 0x1, P2 ;  /* 0x0000001502e77211 */ /* 0x080fe200010f0eff */
[----:B------:R-:W-:Y:S01]  /*0d50*/  IMAD R31, R101, 0xb, RZ ;  /* 0x0000000b651f7824 */ /* 0x000fe200078e02ff */
[----:B------:R-:W-:Y:S01]  /*0d60*/  LEA.HI.X.SX32 R233, R13, R21, 0x1, P1 ;  /* 0x000000150de97211 */ /* 0x000fe200008f0eff */
[----:B------:R-:W-:Y:S01]  /*0d70*/  IMAD R5, R20, 0x8, R4 ;  /* 0x0000000814057824 */ /* 0x000fe200078e0204 */
[-C--:B------:R-:W-:Y:S01]  /*0d80*/  LEA R226, P1, R3, R203.reuse, 0x1 ;  /* 0x000000cb03e27211 */ /* 0x080fe200078208ff */
[----:B0-----:R-:W-:Y:S01]  /*0d90*/  IMAD R27, R101, 0x9, RZ ;  /* 0x00000009651b7824 */ /* 0x001fe200078e02ff */
[----:B------:R-:W-:Y:S01]  /*0da0*/  LEA R224, P2, R4, R203, 0x1 ;  /* 0x000000cb04e07211 */ /* 0x000fe200078408ff */
[----:B------:R-:W-:Y:S01]  /*0db0*/  IMAD R7, R20, 0x4, R5 ;  /* 0x0000000414077824 */ /* 0x000fe200078e0205 */
[----:B------:R-:W-:Y:S01]  /*0dc0*/  LEA.HI.X.SX32 R227, R3, R21, 0x1, P1 ;  /* 0x0000001503e37211 */ /* 0x000fe200008f0eff */
[C---:B------:R-:W-:Y:S01]  /*0dd0*/  IMAD R113, R101.reuse, 0x36, RZ ;  /* 0x0000003665717824 */ /* 0x040fe200078e02ff */
[----:B------:R-:W-:Y:S01]  /*0de0*/  LEA R234, P0, R10, R203, 0x1 ;  /* 0x000000cb0aea7211 */ /* 0x000fe200078008ff */
[----:B------:R-:W-:Y:S01]  /*0df0*/  IMAD R2, R20, 0x4, R7 ;  /* 0x0000000414027824 */ /* 0x000fe200078e0207 */
[-C--:B------:R-:W-:Y:S01]  /*0e00*/  LEA.HI.X.SX32 R225, R4, R21.reuse, 0x1, P2 ;  /* 0x0000001504e17211 */ /* 0x080fe200010f0eff */
[C---:B------:R-:W-:Y:S01]  /*0e10*/  IMAD R13, R101.reuse, 0x6, RZ ;  /* 0x00000006650d7824 */ /* 0x040fe200078e02ff */
[----:B------:R-:W-:Y:S01]  /*0e20*/  LEA.HI.X.SX32 R235, R10, R21, 0x1, P0 ;  /* 0x000000150aeb7211 */ /* 0x000fe200000f0eff */
[----:B------:R-:W-:Y:S01]  /*0e30*/  IMAD R8, R20, 0x4, R2 ;  /* 0x0000000414087824 */ /* 0x000fe200078e0202 */
[-C--:B------:R-:W-:Y:S01]  /*0e40*/  LEA R212, P2, R2, R203.reuse, 0x1 ;  /* 0x000000cb02d47211 */ /* 0x080fe200078408ff */
[C---:B------:R-:W-:Y:S01]  /*0e50*/  IMAD R59, R101.reuse, 0xd, RZ ;  /* 0x0000000d653b7824 */ /* 0x040fe200078e02ff */
[----:B------:R-:W-:Y:S01]  /*0e60*/  LEA R228, P0, R6, R203, 0x1 ;  /* 0x000000cb06e47211 */ /* 0x000fe200078008ff */
[----:B------:R-:W-:Y:S01]  /*0e70*/  IMAD R3, R20, 0x4, R8 ;  /* 0x0000000414037824 */ /* 0x000fe200078e0208 */
[-C--:B------:R-:W-:Y:S01]  /*0e80*/  LEA.HI.X.SX32 R213, R2, R21.reuse, 0x1, P2 ;  /* 0x0000001502d57211 */ /* 0x080fe200010f0eff */
[C---:B------:R-:W-:Y:S01]  /*0e90*/  IMAD R67, R101.reuse, 0x1b, RZ ;  /* 0x0000001b65437824 */ /* 0x040fe200078e02ff */
[----:B------:R-:W-:Y:S01]  /*0ea0*/  LEA.HI.X.SX32 R229, R6, R21, 0x1, P0 ;  /* 0x0000001506e57211 */ /* 0x000fe200000f0eff */
[C---:B------:R-:W-:Y:S01]  /*0eb0*/  IMAD R41, R101.reuse, 0x13, RZ ;  /* 0x0000001365297824 */ /* 0x040fe200078e02ff */
[C---:B------:R-:W-:Y:S01]  /*0ec0*/  LEA R4, R20.reuse, R3, 0x2 ;  /* 0x0000000314047211 */ /* 0x040fe200078e10ff */
[----:B------:R-:W-:Y:S01]  /*0ed0*/  IMAD R9, R101, 0x5, RZ ;  /* 0x0000000565097824 */ /* 0x000fe200078e02ff */
[-C--:B------:R-:W-:Y:S01]  /*0ee0*/  LEA R220, P0, R5, R203.reuse, 0x1 ;  /* 0x000000cb05dc7211 */ /* 0x080fe200078008ff */
[----:B------:R-:W-:Y:S01]  /*0ef0*/  IMAD R81, R101, 0x1c, RZ ;  /* 0x0000001c65517824 */ /* 0x000fe200078e02ff */
[----:B------:R-:W-:Y:S01]  /*0f00*/  LEA R218, P1, R7, R203, 0x1 ;  /* 0x000000cb07da7211 */ /* 0x000fe200078208ff */
[----:B------:R-:W-:Y:S01]  /*0f10*/  IMAD R2, R20, 0x4, R4 ;  /* 0x0000000414027824 */ /* 0x000fe200078e0204 */
[-C--:B------:R-:W-:Y:S01]  /*0f20*/  LEA.HI.X.SX32 R221, R5, R21.reuse, 0x1, P0 ;  /* 0x0000001505dd7211 */ /* 0x080fe200000f0eff */
[----:B------:R-:W-:Y:S01]  /*0f30*/  IMAD R5, R101, 0x3, RZ ;  /* 0x0000000365057824 */ /* 0x000fe200078e02ff */
[----:B------:R-:W-:Y:S01]  /*0f40*/  LEA.HI.X.SX32 R219, R7, R21, 0x1, P1 ;  /* 0x0000001507db7211 */ /* 0x000fe200008f0eff */
[C---:B------:R-:W-:Y:S01]  /*0f50*/  IMAD R85, R101.reuse, 0x1e, RZ ;  /* 0x0000001e65557824 */ /* 0x040fe200078e02ff */
[-C--:B------:R-:W-:Y:S01]  /*0f60*/  LEA R202, P3, R2, R203.reuse, 0x1 ;  /* 0x000000cb02ca7211 */ /* 0x080fe200078608ff */
[C---:B------:R-:W-:Y:S01]  /*0f70*/  IMAD R107, R101.reuse, 0x30, RZ ;  /* 0x00000030656b7824 */ /* 0x040fe200078e02ff */
[-C--:B------:R-:W-:Y:S01]  /*0f80*/  LEA R238, P4, R16, R203.reuse, 0x1 ;  /* 0x000000cb10ee7211 */ /* 0x080fe200078808ff */
[C---:B------:R-:W-:Y:S01]  /*0f90*/  IMAD R109, R101.reuse, 0x32, RZ ;  /* 0x00000032656d7824 */ /* 0x040fe200078e02ff */
[-C--:B------:R-:W-:Y:S01]  /*0fa0*/  LEA R208, P0, R8, R203.reuse, 0x1 ;  /* 0x000000cb08d07211 */ /* 0x080fe200078008ff */
[----:B------:R-:W-:Y:S01]  /*0fb0*/  IMAD R65, R101, 0xe, RZ ;  /* 0x0000000e65417824 */ /* 0x000fe200078e02ff */
[-C--:B------:R-:W-:Y:S01]  /*0fc0*/  LEA R206, P1, R3, R203.reuse, 0x1 ;  /* 0x000000cb03ce7211 */ /* 0x080fe200078208ff */
[C---:B------:R-:W-:Y:S01]  /*0fd0*/  IMAD R115, R101.reuse, 0x38, RZ ;  /* 0x0000003865737824 */ /* 0x040fe200078e02ff */
[----:B------:R-:W-:Y:S01]  /*0fe0*/  LEA R204, P2, R4, R203, 0x1 ;  /* 0x000000cb04cc7211 */ /* 0x000fe200078408ff */
[----:B------:R-:W-:Y:S01]  /*0ff0*/  IMAD R117, R101, 0x3a, RZ ;  /* 0x0000003a65757824 */ /* 0x000fe200078e02ff */
[----:B------:R-:W-:Y:S01]  /*1000*/  LEA.HI.X.SX32 R203, R2, R21, 0x1, P3 ;  /* 0x0000001502cb7211 */ /* 0x000fe200018f0eff */
[----:B------:R0:W-:Y:S01]  /*1010*/  STL.64 [R1], R18 ;  /* 0x0000001201007387 */ /* 0x0001e20000100a00 */
[-C--:B------:R-:W-:Y:S01]  /*1020*/  IADD3 R38, P3, R57, R34.reuse, RZ ;  /* 0x0000002239267210 */ /* 0x080fe20007f7e0ff */
[----:B------:R-:W-:Y:S01]  /*1030*/  IMAD R71, R101, 0xf, RZ ;  /* 0x0000000f65477824 */ /* 0x000fe200078e02ff */
[----:B------:R-:W-:Y:S01]  /*1040*/  LEA.HI.X.SX32 R37, R37, R35, 0x1, P5 ;  /* 0x0000002325257211 */ /* 0x000fe200028f0eff */
[----:B------:R-:W-:Y:S01]  /*1050*/  IMAD R55, R101, 0x19, RZ ;  /* 0x0000001965377824 */ /* 0x000fe200078e02ff */
[----:B------:R-:W-:Y:S01]  /*1060*/  LEA.HI.X.SX32 R207, R3, R21, 0x1, P1 ;  /* 0x0000001503cf7211 */ /* 0x000fe200008f0eff */
[----:B------:R-:W-:Y:S01]  /*1070*/  IMAD R83, R101, 0x1d, RZ ;  /* 0x0000001d65537824 */ /* 0x000fe200078e02ff */
[-C--:B------:R-:W-:Y:S01]  /*1080*/  IADD3 R48, P5, R105, R34.reuse, RZ ;  /* 0x0000002269307210 */ /* 0x080fe20007fbe0ff */
[----:B------:R-:W-:Y:S01]  /*1090*/  IMAD R119, R101, 0x3c, RZ ;  /* 0x0000003c65777824 */ /* 0x000fe200078e02ff */
[-C--:B------:R-:W-:Y:S01]  /*10a0*/  IADD3 R122, P1, R39, R34.reuse, RZ ;  /* 0x00000022277a7210 */ /* 0x080fe20007f3e0ff */
[----:B------:R-:W-:Y:S01]  /*10b0*/  IMAD.SHL.U32 R3, R101, 0x2, RZ ;  /* 0x0000000265037824 */ /* 0x000fe200078e00ff */
[-C--:B------:R-:W-:Y:S01]  /*10c0*/  LEA.HI.X.SX32 R39, R39, R35.reuse, 0x1, P3 ;  /* 0x0000002327277211 */ /* 0x080fe200018f0eff */
[----:B0-----:R-:W-:Y:S01]  /*10d0*/  IMAD R18, R23, 0x110, RZ ;  /* 0x0000011017127824 */ /* 0x001fe200078e02ff */
[-C--:B------:R-:W-:Y:S01]  /*10e0*/  IADD3 R50, P3, R43, R34.reuse, RZ ;  /* 0x000000222b327210 */ /* 0x080fe20007f7e0ff */
[----:B------:R-:W-:Y:S01]  /*10f0*/  IMAD R23, R101, 0x7, RZ ;  /* 0x0000000765177824 */ /* 0x000fe200078e02ff */
[----:B------:R-:W-:Y:S01]  /*1100*/  LEA.HI.X.SX32 R49, R49, R35, 0x1, P5 ;  /* 0x0000002331317211 */ /* 0x000fe200028f0eff */
[----:B------:R-:W-:Y:S01]  /*1110*/  IMAD R121, R101, 0x3e, RZ ;  /* 0x0000003e65797824 */ /* 0x000fe200078e02ff */
[-C--:B------:R-:W-:Y:S01]  /*1120*/  LEA.HI.X.SX32 R205, R4, R21.reuse, 0x1, P2 ;  /* 0x0000001504cd7211 */ /* 0x080fe200010f0eff */
[----:B------:R-:W-:Y:S01]  /*1130*/  IMAD.SHL.U32 R17, R17, 0x2, RZ ;  /* 0x0000000211117824 */ /* 0x000fe200078e00ff */
[-C--:B------:R-:W-:Y:S01]  /*1140*/  IADD3 R62, P5, R53, R34.reuse, RZ ;  /* 0x00000022353e7210 */ /* 0x080fe20007fbe0ff */
[C---:B------:R-:W-:Y:S01]  /*1150*/  IMAD.SHL.U32 R73, R101.reuse, 0x10, RZ ;  /* 0x0000001065497824 */ /* 0x040fe200078e00ff */
[-C--:B------:R-:W-:Y:S01]  /*1160*/  LEA.HI.X.SX32 R239, R16, R21.reuse, 0x1, P4 ;  /* 0x0000001510ef7211 */ /* 0x080fe200020f0eff */
[----:B------:R-:W-:Y:S01]  /*1170*/  IMAD.SHL.U32 R7, R101, 0x4, RZ ;  /* 0x0000000465077824 */ /* 0x000fe200078e00ff */
[-C--:B------:R-:W-:Y:S01]  /*1180*/  IADD3 R42, P2, R69, R34.reuse, RZ ;  /* 0x00000022452a7210 */ /* 0x080fe20007f5e0ff */
[C---:B------:R-:W-:Y:S01]  /*1190*/  IMAD.SHL.U32 R25, R101.reuse, 0x8, RZ ;  /* 0x0000000865197824 */ /* 0x040fe200078e00ff */
[----:B------:R-:W-:Y:S01]  /*11a0*/  LEA.HI.X.SX32 R209, R8, R21, 0x1, P0 ;  /* 0x0000001508d17211 */ /* 0x000fe200000f0eff */
[----:B------:R-:W-:Y:S01]  /*11b0*/  IMAD R87, R101, 0x1f, RZ ;  /* 0x0000001f65577824 */ /* 0x000fe200078e02ff */
[-C--:B------:R-:W-:Y:S01]  /*11c0*/  IADD3 R44, P4, R75, R34.reuse, RZ ;  /* 0x000000224b2c7210 */ /* 0x080fe20007f9e0ff */
[----:B------:R-:W-:Y:S01]  /*11d0*/  IMAD.MOV.U32 R10, RZ, RZ, 0x3f800000 ;  /* 0x3f800000ff0a7424 */ /* 0x000fe200078e00ff */
[-C--:B------:R-:W-:Y:S01]  /*11e0*/  LEA.HI.X.SX32 R51, R29, R35.reuse, 0x1, P3 ;  /* 0x000000231d337211 */ /* 0x080fe200018f0eff */
[----:B------:R-:W-:Y:S01]  /*11f0*/  IMAD.MOV.U32 R14, RZ, RZ, -0x800000 ;  /* 0xff800000ff0e7424 */ /* 0x000fe200078e00ff */
[-C--:B------:R-:W-:Y:S01]  /*1200*/  IADD3 R40, P0, R63, R34.reuse, RZ ;  /* 0x000000223f287210 */ /* 0x080fe20007f1e0ff */
[----:B------:R-:W-:Y:S01]  /*1210*/  IMAD.MOV.U32 R15, RZ, RZ, RZ ;  /* 0x000000ffff0f7224 */ /* 0x000fe200078e00ff */
[-C--:B------:R-:W-:Y:S01]  /*1220*/  IADD3 R46, P6, R103, R34.reuse, RZ ;  /* 0x00000022672e7210 */ /* 0x080fe20007fde0ff */
[----:B------:R-:W-:Y:S01]  /*1230*/  IMAD.MOV.U32 R2, RZ, RZ, RZ ;  /* 0x000000ffff027224 */ /* 0x000fe200078e00ff */
[-C--:B------:R-:W-:Y:S01]  /*1240*/  IADD3 R56, P3, R47, R34.reuse, RZ ;  /* 0x000000222f387210 */ /* 0x080fe20007f7e0ff */
[----:B------:R-:W-:Y:S01]  /*1250*/  IMAD.MOV.U32 R20, RZ, RZ, -0x800000 ;  /* 0xff800000ff147424 */ /* 0x000fe200078e00ff */
[-C--:B------:R-:W-:Y:S01]  /*1260*/  LEA.HI.X.SX32 R63, R33, R35.reuse, 0x1, P5 ;  /* 0x00000023213f7211 */ /* 0x080fe200028f0eff */
[----:B------:R-:W-:Y:S01]  /*1270*/  CS2R R94, SRZ ;  /* 0x00000000005e7805 */ /* 0x000fe2000001ff00 */
[-C--:B------:R-:W-:Y:S01]  /*1280*/  LEA.HI.X.SX32 R43, R43, R35.reuse, 0x1, P2 ;  /* 0x000000232b2b7211 */ /* 0x080fe200010f0eff */
[----:B------:R-:W-:Y:S01]  /*1290*/  CS2R R76, SRZ ;  /* 0x00000000004c7805 */ /* 0x000fe2000001ff00 */
[-C--:B------:R-:W-:Y:S01]  /*12a0*/  IADD3 R68, P5, R61, R34.reuse, RZ ;  /* 0x000000223d447210 */ /* 0x080fe20007fbe0ff */
[----:B------:R-:W-:Y:S01]  /*12b0*/  CS2R R78, SRZ ;  /* 0x00000000004e7805 */ /* 0x000fe2000001ff00 */
[-C--:B------:R-:W-:Y:S01]  /*12c0*/  IADD3 R58, P2, R111, R34.reuse, RZ ;  /* 0x000000226f3a7210 */ /* 0x080fe20007f5e0ff */
[----:B------:R-:W-:Y:S01]  /*12d0*/  CS2R R96, SRZ ;  /* 0x0000000000607805 */ /* 0x000fe2000001ff00 */
[-C--:B------:R-:W-:Y:S01]  /*12e0*/  LEA.HI.X.SX32 R45, R45, R35.reuse, 0x1, P4 ;  /* 0x000000232d2d7211 */ /* 0x080fe200020f0eff */
[----:B------:R-:W-:Y:S01]  /*12f0*/  CS2R R98, SRZ ;  /* 0x0000000000627805 */ /* 0x000fe2000001ff00 */
[----:B------:R-:W-:Y:S01]  /*1300*/  LEA.HI.X.SX32 R123, R27, R35, 0x1, P1 ;  /* 0x000000231b7b7211 */ /* 0x000fe200008f0eff */
[----:B------:R-:W-:Y:S01]  /*1310*/  UMOV UR4, URZ ;  /* 0x0000003f00047c82 */ /* 0x000fe20008000000 */
[----:B------:R-:W-:-:S02]  /*1320*/  IADD3 R60, P4, R113, R34, RZ ;  /* 0x00000022713c7210 */ /* 0x000fc40007f9e0ff */
[-C--:B------:R-:W-:Y:S02]  /*1330*/  LEA.HI.X.SX32 R57, R31, R35.reuse, 0x1, P3 ;  /* 0x000000231f397211 */ /* 0x080fe400018f0eff */
[-C--:B------:R-:W-:Y:S02]  /*1340*/  LEA.HI.X.SX32 R47, R47, R35.reuse, 0x1, P6 ;  /* 0x000000232f2f7211 */ /* 0x080fe400030f0eff */
[-C--:B------:R-:W-:Y:S02]  /*1350*/  IADD3 R190, P1, R29, R34.reuse, RZ ;  /* 0x000000221dbe7210 */ /* 0x080fe40007f3e0ff */
[-C--:B------:R-:W-:Y:S02]  /*1360*/  IADD3 R194, P3, R13, R34.reuse, RZ ;  /* 0x000000220dc27210 */ /* 0x080fe40007f7e0ff */
[----:B------:R-:W-:Y:S02]  /*1370*/  IADD3 R188, P6, R33, R34, RZ ;  /* 0x0000002221bc7210 */ /* 0x000fe40007fde0ff */
[----:B------:R-:W-:-:S02]  /*1380*/  LEA.HI.X.SX32 R69, R59, R35, 0x1, P5 ;  /* 0x000000233b457211 */ /* 0x000fc400028f0eff */
[-C--:B------:R-:W-:Y:S02]  /*1390*/  LEA.HI.X.SX32 R59, R61, R35.reuse, 0x1, P2 ;  /* 0x000000233d3b7211 */ /* 0x080fe400010f0eff */
[-C--:B------:R-:W-:Y:S02]  /*13a0*/  LEA.HI.X.SX32 R61, R67, R35.reuse, 0x1, P4 ;  /* 0x00000023433d7211 */ /* 0x080fe400020f0eff */
[-C--:B------:R-:W-:Y:S02]  /*13b0*/  LEA.HI.X.SX32 R41, R41, R35.reuse, 0x1, P0 ;  /* 0x0000002329297211 */ /* 0x080fe400000f0eff */
[-C--:B------:R-:W-:Y:S02]  /*13c0*/  LEA.HI.X.SX32 R191, R9, R35.reuse, 0x1, P1 ;  /* 0x0000002309bf7211 */ /* 0x080fe400008f0eff */
[-C--:B------:R-:W-:Y:S02]  /*13d0*/  LEA.HI.X.SX32 R195, R5, R35.reuse, 0x1, P3 ;  /* 0x0000002305c37211 */ /* 0x080fe400018f0eff */
[----:B------:R-:W-:-:S02]  /*13e0*/  LEA.HI.X.SX32 R189, R13, R35, 0x1, P6 ;  /* 0x000000230dbd7211 */ /* 0x000fc400030f0eff */
[-C--:B------:R-:W-:Y:S02]  /*13f0*/  IADD3 R74, P2, R81, R34.reuse, RZ ;  /* 0x00000022514a7210 */ /* 0x080fe40007f5e0ff */
[-C--:B------:R-:W-:Y:S02]  /*1400*/  IADD3 R116, P4, R85, R34.reuse, RZ ;  /* 0x0000002255747210 */ /* 0x080fe40007f9e0ff */
[-C--:B------:R-:W-:Y:S02]  /*1410*/  IADD3 R52, P0, R107, R34.reuse, RZ ;  /* 0x000000226b347210 */ /* 0x080fe40007f1e0ff */
[-C--:B------:R-:W-:Y:S02]  /*1420*/  IADD3 R54, P1, R109, R34.reuse, RZ ;  /* 0x000000226d367210 */ /* 0x080fe40007f3e0ff */
[-C--:B------:R-:W-:Y:S02]  /*1430*/  IADD3 R64, P3, R115, R34.reuse, RZ ;  /* 0x0000002273407210 */ /* 0x080fe40007f7e0ff */
[----:B------:R-:W-:-:S02]  /*1440*/  IADD3 R66, P6, R117, R34, RZ ;  /* 0x0000002275427210 */ /* 0x000fc40007fde0ff */
[C---:B------:R-:W-:Y:S02]  /*1450*/  IADD3 R186, P5, R65.reuse, R34, RZ ;  /* 0x0000002241ba7210 */ /* 0x040fe40007fbe0ff */
[-C--:B------:R-:W-:Y:S02]  /*1460*/  LEA.HI.X.SX32 R75, R65, R35.reuse, 0x1, P2 ;  /* 0x00000023414b7211 */ /* 0x080fe400010f0eff */
[-C--:B------:R-:W-:Y:S02]  /*1470*/  LEA.HI.X.SX32 R117, R71, R35.reuse, 0x1, P4 ;  /* 0x0000002347757211 */ /* 0x080fe400020f0eff */
[-C--:B------:R-:W-:Y:S02]  /*1480*/  LEA.HI.X.SX32 R53, R53, R35.reuse, 0x1, P0 ;  /* 0x0000002335357211 */ /* 0x080fe400000f0eff */
[-C--:B------:R-:W-:Y:S02]  /*1490*/  LEA.HI.X.SX32 R55, R55, R35.reuse, 0x1, P1 ;  /* 0x0000002337377211 */ /* 0x080fe400008f0eff */
[----:B------:R-:W-:-:S02]  /*14a0*/  LEA.HI.X.SX32 R187, R23, R35, 0x1, P5 ;  /* 0x0000002317bb7211 */ /* 0x000fc400028f0eff */
[-C--:B------:R-:W-:Y:S02]  /*14b0*/  LEA.HI.X.SX32 R65, R81, R35.reuse, 0x1, P3 ;  /* 0x0000002351417211 */ /* 0x080fe400018f0eff */
[----:B------:R-:W-:Y:S02]  /*14c0*/  LEA.HI.X.SX32 R67, R83, R35, 0x1, P6 ;  /* 0x0000002353437211 */ /* 0x000fe400030f0eff */
[-C--:B------:R-:W-:Y:S02]  /*14d0*/  LEA R32, P4, R101, R34.reuse, 0x5 ;  /* 0x0000002265207211 */ /* 0x080fe400078828ff */
[----:B------:R-:W-:Y:S02]  /*14e0*/  LOP3.LUT R18, R18, 0x30, R24, 0x78, !PT ;  /* 0x0000003012127812 */ /* 0x000fe400078e7818 */
[-C--:B------:R-:W-:Y:S02]  /*14f0*/  IADD3 R70, P0, R119, R34.reuse, RZ ;  /* 0x0000002277467210 */ /* 0x080fe40007f1e0ff */
[----:B------:R-:W-:-:S02]  /*1500*/  IADD3 R72, P1, R121, R34, RZ ;  /* 0x0000002279487210 */ /* 0x000fc40007f3e0ff */
[-C--:B------:R-:W-:Y:S02]  /*1510*/  IADD3 R198, P5, R3, R34.reuse, RZ ;  /* 0x0000002203c67210 */ /* 0x080fe40007fbe0ff */
[CC--:B------:R-:W-:Y:S02]  /*1520*/  LEA R196, P2, R101.reuse, R34.reuse, 0x2 ;  /* 0x0000002265c47211 */ /* 0x0c0fe400078410ff */
[CC--:B------:R-:W-:Y:S02]  /*1530*/  LEA R192, P3, R101.reuse, R34.reuse, 0x3 ;  /* 0x0000002265c07211 */ /* 0x0c0fe400078618ff */
[----:B------:R-:W-:Y:S02]  /*1540*/  LEA R184, P6, R101, R34, 0x4 ;  /* 0x0000002265b87211 */ /* 0x000fe400078c20ff */
[C---:B------:R-:W-:Y:S02]  /*1550*/  LOP3.LUT R6, R17.reuse, 0x10, RZ, 0x3c, !PT ;  /* 0x0000001011067812 */ /* 0x040fe400078e3cff */
[----:B------:R-:W-:-:S02]  /*1560*/  LOP3.LUT R4, R17, 0x20, RZ, 0x3c, !PT ;  /* 0x0000002011047812 */ /* 0x000fc400078e3cff */
[C---:B------:R-:W-:Y:S02]  /*1570*/  LOP3.LUT R8, R17.reuse, 0x30, RZ, 0x3c, !PT ;  /* 0x0000003011087812 */ /* 0x040fe400078e3cff */
[C---:B------:R-:W-:Y:S02]  /*1580*/  LOP3.LUT R6, R17.reuse, 0x40, RZ, 0x3c, !PT ;  /* 0x0000004011067812 */ /* 0x040fe400078e3cff */
[----:B------:R-:W-:Y:S02]  /*1590*/  LOP3.LUT R4, R17, 0x50, RZ, 0x3c, !PT ;  /* 0x0000005011047812 */ /* 0x000fe400078e3cff */
[----:B------:R-:W-:Y:S02]  /*15a0*/  LEA.HI.X.SX32 R33, R73, R35, 0x1, P4 ;  /* 0x0000002349217211 */ /* 0x000fe400020f0eff */
[----:B------:R-:W-:Y:S02]  /*15b0*/  MOV R21, 0x3f800000 ;  /* 0x3f80000000157802 */ /* 0x000fe40000000f00 */
[----:B------:R-:W-:-:S02]  /*15c0*/  LOP3.LUT R19, R22, 0x30, R24, 0x78, !PT ;  /* 0x0000003016137812 */ /* 0x000fc400078e7818 */
[C---:B------:R-:W-:Y:S02]  /*15d0*/  LOP3.LUT R8, R17.reuse, 0x60, RZ, 0x3c, !PT ;  /* 0x0000006011087812 */ /* 0x040fe400078e3cff */
[----:B------:R-:W-:Y:S02]  /*15e0*/  LOP3.LUT R6, R17, 0x70, RZ, 0x3c, !PT ;  /* 0x0000007011067812 */ /* 0x000fe400078e3cff */
[----:B------:R-:W-:Y:S02]  /*15f0*/  LOP3.LUT R4, R18, 0x40, RZ, 0x3c, !PT ;  /* 0x0000004012047812 */ /* 0x000fe400078e3cff */
[----:B------:R-:W-:Y:S02]  /*1600*/  LOP3.LUT R252, R11, 0x8, RZ, 0xfc, !PT ;  /* 0x000000080bfc7812 */ /* 0x000fe400078efcff */
[-C--:B------:R-:W-:Y:S02]  /*1610*/  LEA.HI.X.SX32 R71, R85, R35.reuse, 0x1, P0 ;  /* 0x0000002355477211 */ /* 0x080fe400000f0eff */
[----:B------:R-:W-:-:S02]  /*1620*/  LEA.HI.X.SX32 R199, R101, R35, 0x1, P5 ;  /* 0x0000002365c77211 */ /* 0x000fc400028f0eff */
[-C--:B------:R-:W-:Y:S02]  /*1630*/  LEA.HI.X.SX32 R197, R3, R35.reuse, 0x1, P2 ;  /* 0x0000002303c57211 */ /* 0x080fe400010f0eff */
[-C--:B------:R-:W-:Y:S02]  /*1640*/  LEA.HI.X.SX32 R193, R7, R35.reuse, 0x1, P3 ;  /* 0x0000002307c17211 */ /* 0x080fe400018f0eff */
[-C--:B------:R-:W-:Y:S02]  /*1650*/  LEA.HI.X.SX32 R185, R25, R35.reuse, 0x1, P6 ;  /* 0x0000002319b97211 */ /* 0x080fe400030f0eff */
[----:B------:R-:W-:Y:S02]  /*1660*/  LEA.HI.X.SX32 R73, R87, R35, 0x1, P1 ;  /* 0x0000002357497211 */ /* 0x000fe400008f0eff */
.L_x_2:
[----:B------:R-:W2:Y:S04]  /*1670*/  LDL.64 R6, [R1+0x40] ;  /* 0x0000400001067983 */ /* 0x000ea80000100a00 */
[----:B------:R-:W3:Y:S04]  /*1680*/  LDL.64 R4, [R1+0x38] ;  /* 0x0000380001047983 */ /* 0x000ee80000100a00 */
[----:B------:R-:W4:Y:S04]  /*1690*/  LDL.64 R28, [R1+0x18] ;  /* 0x00001800011c7983 */ /* 0x000f280000100a00 */
[----:B------:R-:W5:Y:S04]  /*16a0*/  LDL.64 R30, [R1+0x10] ;  /* 0x00001000011e7983 */ /* 0x000f680000100a00 */
[----:B------:R-:W5:Y:S04]  /*16b0*/  LDL.64 R82, [R1+0x8] ;  /* 0x0000080001527983 */ /* 0x000f680000100a00 */
[----:B------:R-:W5:Y:S04]  /*16c0*/  LDL.64 R80, [R1] ;  /* 0x0000000001507983 */ /* 0x000f680000100a00 */
[----:B------:R-:W5:Y:S04]  /*16d0*/  LDL.64 R24, [R1+0x28] ;  /* 0x0000280001187983 */ /* 0x000f680000100a00 */
[----:B------:R-:W5:Y:S04]  /*16e0*/  LDL.64 R26, [R1+0x20] ;  /* 0x00002000011a7983 */ /* 0x000f680000100a00 */
[----:B------:R-:W5:Y:S01]  /*16f0*/  LDL.64 R22, [R1+0x30] ;  /* 0x0000300001167983 */ /* 0x000f620000100a00 */
[----:B------:R-:W-:-:S04]  /*1700*/  IMAD.WIDE R106, R15, 0x2, R238 ;  /* 0x000000020f6a7825 */ /* 0x000fc800078e02ee */
[C---:B------:R-:W-:Y:S02]  /*1710*/  IMAD.WIDE R104, R15.reuse, 0x2, R240 ;  /* 0x000000020f687825 */ /* 0x040fe400078e02f0 */
[----:B------:R0:W5:Y:S02]  /*1720*/  LDG.E.U16 R106, [R106.64] ;  /* 0x000000066a6a7981 */ /* 0x000164000c1e1500 */
[C---:B------:R-:W-:Y:S02]  /*1730*/  IMAD.WIDE R108, R15.reuse, 0x2, R236 ;  /* 0x000000020f6c7825 */ /* 0x040fe400078e02ec */
[----:B------:R-:W5:Y:S02]  /*1740*/  LDG.E.U16 R105, [R104.64] ;  /* 0x0000000668697981 */ /* 0x000f64000c1e1500 */
[C---:B------:R-:W-:Y:S02]  /*1750*/  IMAD.WIDE R84, R15.reuse, 0x2, R246 ;  /* 0x000000020f547825 */ /* 0x040fe400078e02f6 */
[----:B------:R-:W5:Y:S04]  /*1760*/  LDG.E.U16 R109, [R108.64] ;  /* 0x000000066c6d7981 */ /* 0x000f68000c1e1500 */
[----:B------:R1:W5:Y:S02]  /*1770*/  LDG.E.U16 R102, [R84.64] ;  /* 0x0000000654667981 */ /* 0x000364000c1e1500 */
[----:B-1----:R-:W-:-:S06]  /*1780*/  IMAD.WIDE R84, R15, 0x2, R226 ;  /* 0x000000020f547825 */ /* 0x002fcc00078e02e2 */
[----:B------:R-:W5:Y:S01]  /*1790*/  LDG.E.U16 R84, [R84.64] ;  /* 0x0000000654547981 */ /* 0x000f62000c1e1500 */
[----:B--2---:R-:W-:-:S04]  /*17a0*/  IMAD.WIDE R6, R15, 0x2, R6 ;  /* 0x000000020f067825 */ /* 0x004fc800078e0206 */
[C---:B---3--:R-:W-:Y:S01]  /*17b0*/  IMAD.WIDE R8, R15.reuse, 0x2, R4 ;  /* 0x000000020f087825 */ /* 0x048fe200078e0204 */
[----:B------:R1:W2:Y:S03]  /*17c0*/  LDG.E.U16 R3, [R6.64] ;  /* 0x0000000606037981 */ /* 0x0002a6000c1e1500 */
[C---:B----4-:R-:W-:Y:S01]  /*17d0*/  IMAD.WIDE R28, R15.reuse, 0x2, R28 ;  /* 0x000000020f1c7825 */ /* 0x050fe200078e021c */
[----:B------:R3:W4:Y:S03]  /*17e0*/  LDG.E.U16 R4, [R8.64] ;  /* 0x0000000608047981 */ /* 0x000726000c1e1500 */
[C---:B-----5:R-:W-:Y:S01]  /*17f0*/  IMAD.WIDE R30, R15.reuse, 0x2, R30 ;  /* 0x000000020f1e7825 */ /* 0x060fe200078e021e */
[----:B------:R5:W4:Y:S03]  /*1800*/  LDG.E.U16 R16, [R28.64] ;  /* 0x000000061c107981 */ /* 0x000b26000c1e1500 */
[C---:B-1----:R-:W-:Y:S01]  /*1810*/  IMAD.WIDE R6, R15.reuse, 0x2, R82 ;  /* 0x000000020f067825 */ /* 0x042fe200078e0252 */
[----:B------:R1:W4:Y:S03]  /*1820*/  LDG.E.U16 R101, [R30.64] ;  /* 0x000000061e657981 */ /* 0x000326000c1e1500 */
[C---:B---3--:R-:W-:Y:S01]  /*1830*/  IMAD.WIDE R8, R15.reuse, 0x2, R80 ;  /* 0x000000020f087825 */ /* 0x048fe200078e0250 */
[----:B------:R3:W4:Y:S03]  /*1840*/  LDG.E.U16 R86, [R6.64] ;  /* 0x0000000606567981 */ /* 0x000726000c1e1500 */
[C---:B------:R-:W-:Y:S01]  /*1850*/  IMAD.WIDE R80, R15.reuse, 0x2, R250 ;  /* 0x000000020f507825 */ /* 0x040fe200078e02fa */
[----:B------:R0:W4:Y:S03]  /*1860*/  LDG.E.U16 R103, [R8.64] ;  /* 0x0000000608677981 */ /* 0x000126000c1e1500 */
[C---:B------:R-:W-:Y:S01]  /*1870*/  IMAD.WIDE R82, R15.reuse, 0x2, R248 ;  /* 0x000000020f527825 */ /* 0x040fe200078e02f8 */
[----:B------:R0:W4:Y:S03]  /*1880*/  LDG.E.U16 R100, [R80.64] ;  /* 0x0000000650647981 */ /* 0x000126000c1e1500 */
[C---:B-----5:R-:W-:Y:S01]  /*1890*/  IMAD.WIDE R28, R15.reuse, 0x2, R244 ;  /* 0x000000020f1c7825 */ /* 0x060fe200078e02f4 */
[----:B------:R5:W4:Y:S03]  /*18a0*/  LDG.E.U16 R111, [R82.64] ;  /* 0x00000006526f7981 */ /* 0x000b26000c1e1500 */
[C---:B-1----:R-:W-:Y:S01]  /*18b0*/  IMAD.WIDE R30, R15.reuse, 0x2, R242 ;  /* 0x000000020f1e7825 */ /* 0x042fe200078e02f2 */
[----:B------:R1:W4:Y:S03]  /*18c0*/  LDG.E.U16 R113, [R28.64] ;  /* 0x000000061c717981 */ /* 0x000326000c1e1500 */
[C---:B------:R-:W-:Y:S01]  /*18d0*/  IMAD.WIDE R24, R15.reuse, 0x2, R24 ;  /* 0x000000020f187825 */ /* 0x040fe200078e0218 */
[----:B------:R0:W4:Y:S03]  /*18e0*/  LDG.E.U16 R110, [R30.64] ;  /* 0x000000061e6e7981 */ /* 0x000126000c1e1500 */
[C---:B------:R-:W-:Y:S01]  /*18f0*/  IMAD.WIDE R26, R15.reuse, 0x2, R26 ;  /* 0x000000020f1a7825 */ /* 0x040fe200078e021a */
[----:B------:R3:W4:Y:S03]  /*1900*/  LDG.E.U16 R13, [R24.64] ;  /* 0x00000006180d7981 */ /* 0x000726000c1e1500 */
[C---:B-1----:R-:W-:Y:S01]  /*1910*/  IMAD.WIDE R28, R15.reuse, 0x2, R220 ;  /* 0x000000020f1c7825 */ /* 0x042fe200078e02dc */
[----:B------:R1:W4:Y:S03]  /*1920*/  LDG.E.U16 R87, [R26.64] ;  /* 0x000000061a577981 */ /* 0x000326000c1e1500 */
[----:B0-----:R-:W-:-:S02]  /*1930*/  IMAD.WIDE R30, R15, 0x2, R212 ;  /* 0x000000020f1e7825 */ /* 0x001fc400078e02d4 */
[----:B------:R-:W4:Y:S02]  /*1940*/  LDG.E.U16 R29, [R28.64] ;  /* 0x000000061c1d7981 */ /* 0x000f24000c1e1500 */
[C---:B------:R-:W-:Y:S02]  /*1950*/  IMAD.WIDE R80, R15.reuse, 0x2, R206 ;  /* 0x000000020f507825 */ /* 0x040fe400078e02ce */
[----:B------:R-:W4:Y:S02]  /*1960*/  LDG.E.U16 R31, [R30.64] ;  /* 0x000000061e1f7981 */ /* 0x000f24000c1e1500 */
[C---:B-----5:R-:W-:Y:S02]  /*1970*/  IMAD.WIDE R82, R15.reuse, 0x2, R202 ;  /* 0x000000020f527825 */ /* 0x060fe400078e02ca */
[----:B------:R-:W5:Y:S02]  /*1980*/  LDG.E.U16 R81, [R80.64] ;  /* 0x0000000650517981 */ /* 0x000f64000c1e1500 */
[----:B------:R-:W-:-:S02]  /*1990*/  IMAD.WIDE R22, R15, 0x2, R22 ;  /* 0x000000020f167825 */ /* 0x000fc400078e0216 */
[----:B------:R-:W5:Y:S02]  /*19a0*/  LDG.E.U16 R83, [R82.64] ;  /* 0x0000000652537981 */ /* 0x000f64000c1e1500 */
[C---:B------:R-:W-:Y:S02]  /*19b0*/  IMAD.WIDE R8, R15.reuse, 0x2, R232 ;  /* 0x000000020f087825 */ /* 0x040fe400078e02e8 */
[----:B------:R0:W5:Y:S02]  /*19c0*/  LDG.E.U16 R5, [R22.64] ;  /* 0x0000000616057981 */ /* 0x000164000c1e1500 */
[C---:B---3--:R-:W-:Y:S02]  /*19d0*/  IMAD.WIDE R24, R15.reuse, 0x2, R228 ;  /* 0x000000020f187825 */ /* 0x048fe400078e02e4 */
[----:B------:R3:W5:Y:S02]  /*19e0*/  LDG.E.U16 R115, [R8.64] ;  /* 0x0000000608737981 */ /* 0x000764000c1e1500 */
[----:B-1----:R-:W-:-:S02]  /*19f0*/  IMAD.WIDE R26, R15, 0x2, R224 ;  /* 0x000000020f1a7825 */ /* 0x002fc400078e02e0 */
[----:B------:R1:W5:Y:S02]  /*1a00*/  LDG.E.U16 R119, [R24.64] ;  /* 0x0000000618777981 */ /* 0x000364000c1e1500 */
[C---:B------:R-:W-:Y:S02]  /*1a10*/  IMAD.WIDE R6, R15.reuse, 0x2, R234 ;  /* 0x000000020f067825 */ /* 0x040fe400078e02ea */
[----:B------:R1:W5:Y:S02]  /*1a20*/  LDG.E.U16 R107, [R26.64] ;  /* 0x000000061a6b7981 */ /* 0x000364000c1e1500 */
[C---:B0-----:R-:W-:Y:S02]  /*1a30*/  IMAD.WIDE R22, R15.reuse, 0x2, R230 ;  /* 0x000000020f167825 */ /* 0x041fe400078e02e6 */
[----:B------:R0:W5:Y:S02]  /*1a40*/  LDG.E.U16 R112, [R6.64] ;  /* 0x0000000606707981 */ /* 0x000164000c1e1500 */
[----:B---3--:R-:W-:-:S02]  /*1a50*/  IMAD.WIDE R8, R15, 0x2, R218 ;  /* 0x000000020f087825 */ /* 0x008fc400078e02da */
[----:B------:R3:W5:Y:S02]  /*1a60*/  LDG.E.U16 R114, [R22.64] ;  /* 0x0000000616727981 */ /* 0x000764000c1e1500 */
[C---:B-1----:R-:W-:Y:S02]  /*1a70*/  IMAD.WIDE R24, R15.reuse, 0x2, R204 ;  /* 0x000000020f187825 */ /* 0x042fe400078e02cc */
[----:B------:R-:W5:Y:S02]  /*1a80*/  LDG.E.U16 R8, [R8.64] ;  /* 0x0000000608087981 */ /* 0x000f64000c1e1500 */
[C---:B0-----:R-:W-:Y:S02]  /*1a90*/  IMAD.WIDE R6, R15.reuse, 0x2, R222 ;  /* 0x000000020f067825 */ /* 0x041fe400078e02de */
[----:B------:R-:W5:Y:S02]  /*1aa0*/  LDG.E.U16 R24, [R24.64] ;  /* 0x0000000618187981 */ /* 0x000f64000c1e1500 */
[----:B---3--:R-:W-:-:S02]  /*1ab0*/  IMAD.WIDE R22, R15, 0x2, R208 ;  /* 0x000000020f167825 */ /* 0x008fc400078e02d0 */
[----:B------:R-:W3:Y:S02]  /*1ac0*/  LDG.E.U16 R6, [R6.64] ;  /* 0x0000000606067981 */ /* 0x000ee4000c1e1500 */
[----:B------:R-:W-:Y:S02]  /*1ad0*/  IMAD.WIDE R26, R15, 0x2, R200 ;  /* 0x000000020f1a7825 */ /* 0x000fe400078e02c8 */
[----:B------:R-:W3:Y:S04]  /*1ae0*/  LDG.E.U16 R22, [R22.64] ;  /* 0x0000000616167981 */ /* 0x000ee8000c1e1500 */
[----:B------:R-:W3:Y:S04]  /*1af0*/  LDG.E.U16 R26, [R26.64] ;  /* 0x000000061a1a7981 */ /* 0x000ee8000c1e1500 */
[----:B------:R-:W-:Y:S01]  /*1b00*/  BAR.SYNC.DEFER_BLOCKING 0x0 ;  /* 0x0000000000007b1d */ /* 0x000fe20000010000 */
[----:B------:R-:W-:-:S05]  /*1b10*/  LOP3.LUT R118, R0, 0x20, RZ, 0x3c, !PT ;  /* 0x0000002000767812 */ /* 0x000fca00078e3cff */
[----:B------:R-:W-:Y:S04]  /*1b20*/  STS.U16 [R0+0xe00], R105 ;  /* 0x000e006900007388 */ /* 0x000fe80000000400 */
[----:B------:R-:W-:Y:S04]  /*1b30*/  STS.U16 [R0+0x1000], R109 ;  /* 0x0010006d00007388 */ /* 0x000fe80000000400 */
[----:B--2---:R-:W-:Y:S04]  /*1b40*/  STS.U16 [R0], R3 ;  /* 0x0000000300007388 */ /* 0x004fe80000000400 */
[----:B----4-:R-:W-:Y:S04]  /*1b50*/  STS.U16 [R0+0x600], R101 ;  /* 0x0006006500007388 */ /* 0x010fe80000000400 */
[----:B------:R-:W-:Y:S04]  /*1b60*/  STS.U16 [R0+0x800], R103 ;  /* 0x0008006700007388 */ /* 0x000fe80000000400 */
[----:B------:R-:W-:Y:S04]  /*1b70*/  STS.U16 [R0+0xa00], R111 ;  /* 0x000a006f00007388 */ /* 0x000fe80000000400 */
[----:B------:R-:W-:Y:S04]  /*1b80*/  STS.U16 [R0+0xc00], R113 ;  /* 0x000c007100007388 */ /* 0x000fe80000000400 */
[----:B------:R-:W-:Y:S04]  /*1b90*/  STS.U16 [R0+0x400], R87 ;  /* 0x0004005700007388 */ /* 0x000fe80000000400 */
[----:B------:R-:W-:Y:S04]  /*1ba0*/  STS.U16 [R0+0x1800], R29 ;  /* 0x0018001d00007388 */ /* 0x000fe80000000400 */
[----:B------:R-:W-:Y:S04]  /*1bb0*/  STS.U16 [R0+0x1a00], R31 ;  /* 0x001a001f00007388 */ /* 0x000fe80000000400 */
[----:B-----5:R-:W-:Y:S04]  /*1bc0*/  STS.U16 [R0+0x1c00], R81 ;  /* 0x001c005100007388 */ /* 0x020fe80000000400 */
[----:B------:R-:W-:Y:S04]  /*1bd0*/  STS.U16 [R0+0x1e00], R83 ;  /* 0x001e005300007388 */ /* 0x000fe80000000400 */
        /* <DEDUP_REMOVED lines=15> */
[----:B---3--:R-:W-:Y:S04]  /*1cd0*/  STS.U16 [R118+0x1700], R6 ;  /* 0x0017000676007388 */ /* 0x008fe80000000400 */
[----:B------:R-:W-:Y:S04]  /*1ce0*/  STS.U16 [R118+0x1900], R8 ;  /* 0x0019000876007388 */ /* 0x000fe80000000400 */
[----:B------:R-:W-:Y:S04]  /*1cf0*/  STS.U16 [R118+0x1b00], R22 ;  /* 0x001b001676007388 */ /* 0x000fe80000000400 */
[----:B------:R-:W-:Y:S04]  /*1d00*/  STS.U16 [R118+0x1d00], R24 ;  /* 0x001d001876007388 */ /* 0x000fe80000000400 */
[----:B------:R0:W-:Y:S04]  /*1d10*/  STS.U16 [R118+0x1f00], R26 ;  /* 0x001f001a76007388 */ /* 0x0001e80000000400 */
[----:B------:R-:W-:Y:S06]  /*1d20*/  BAR.SYNC.DEFER_BLOCKING 0x0 ;  /* 0x0000000000007b1d */ /* 0x000fec0000010000 */
[----:B------:R-:W-:Y:S04]  /*1d30*/  LDSM.16.MT88.4 R108, [R12+0x2000] ;  /* 0x002000000c6c783b */ /* 0x000fe80000004200 */
[----:B------:R-:W1:Y:S04]  /*1d40*/  LDSM.16.M88.4 R4, [R19+0xe00] ;  /* 0x000e00001304783b */ /* 0x000e680000000200 */
[----:B------:R-:W2:Y:S04]  /*1d50*/  LDSM.16.M88.4 R140, [R19+0x200] ;  /* 0x00020000138c783b */ /* 0x000ea80000000200 */
[----:B------:R-:W-:Y:S04]  /*1d60*/  LDSM.16.MT88.4 R84, [R12+0x2400] ;  /* 0x002400000c54783b */ /* 0x000fe80000004200 */
[----:B------:R-:W3:Y:S04]  /*1d70*/  LDSM.16.M88.4 R28, [R19+0xa00] ;  /* 0x000a0000131c783b */ /* 0x000ee80000000200 */
[----:B------:R-:W4:Y:S04]  /*1d80*/  LDSM.16.M88.4 R80, [R19+0x800] ;  /* 0x000800001350783b */ /* 0x000f280000000200 */
[----:B------:R-:W5:Y:S04]  /*1d90*/  LDSM.16.M88.4 R136, [R19+0x600] ;  /* 0x000600001388783b */ /* 0x000f680000000200 */
[----:B0-----:R-:W0:Y:S04]  /*1da0*/  S2R R118, SR_TID.X ;  /* 0x0000000000767919 */ /* 0x001e280000002100 */
[----:B------:R-:W4:Y:S04]  /*1db0*/  LDSM.16.M88.4 R24, [R19+0x1000] ;  /* 0x001000001318783b */ /* 0x000f280000000200 */
[----:B------:R-:W4:Y:S04]  /*1dc0*/  LDSM.16.M88.4 R160, [R19+0xc00] ;  /* 0x000c000013a0783b */ /* 0x000f280000000200 */
[----:B------:R-:W-:Y:S01]  /*1dd0*/  LDSM.16.M88.4 R128, [R19] ;  /* 0x000000001380783b */ /* 0x000fe20000000200 */
[C---:B-1----:R-:W-:Y:S03]  /*1de0*/  HMMA.16816.F32.BF16 R168, R108.reuse, R4, RZ ;  /* 0x000000046ca8723c */ /* 0x042fe600000418ff */
[----:B------:R-:W-:Y:S04]  /*1df0*/  LDSM.16.M88.4 R172, [R19+0x1600] ;  /* 0x0016000013ac783b */ /* 0x000fe80000000200 */
[----:B------:R-:W-:Y:S01]  /*1e00*/  LDSM.16.M88.4 R104, [R19+0x400] ;  /* 0x000400001368783b */ /* 0x000fe20000000200 */
[----:B--2---:R-:W-:Y:S01]  /*1e10*/  HMMA.16816.F32.BF16 R112, R108, R140, RZ ;  /* 0x0000008c6c70723c */ /* 0x004fe200000418ff */
[----:B0-----:R-:W-:-:S02]  /*1e20*/  IMAD.SHL.U32 R118, R118, 0x2, RZ ;  /* 0x0000000276767824 */ /* 0x001fc400078e00ff */
[----:B------:R-:W-:Y:S04]  /*1e30*/  LDSM.16.M88.4 R156, [R19+0x1400] ;  /* 0x00140000139c783b */ /* 0x000fe80000000200 */
[----:B------:R-:W-:Y:S01]  /*1e40*/  LDSM.16.M88.4 R164, [R19+0x1800] ;  /* 0x0018000013a4783b */ /* 0x000fe20000000200 */
[----:B---3--:R-:W-:Y:S08]  /*1e50*/  HMMA.16816.F32.BF16 R144, R108, R28, RZ ;  /* 0x0000001c6c90723c */ /* 0x008ff000000418ff */
[----:B------:R-:W-:Y:S01]  /*1e60*/  HMMA.16816.F32.BF16 R168, R84, R6, R168 ;  /* 0x0000000654a8723c */ /* 0x000fe200000418a8 */
[----:B------:R-:W0:Y:S07]  /*1e70*/  LDSM.16.M88.4 R4, [R19+0x1a00] ;  /* 0x001a00001304783b */ /* 0x000e2e0000000200 */
[----:B----4-:R-:W-:Y:S01]  /*1e80*/  HMMA.16816.F32.BF16 R148, R108, R80, RZ ;  /* 0x000000506c94723c */ /* 0x010fe200000418ff */
[----:B------:R-:W-:-:S04]  /*1e90*/  LOP3.LUT R3, R118, 0x6, RZ, 0xc0, !PT ;  /* 0x0000000676037812 */ /* 0x000fc800078ec0ff */
[----:B------:R-:W-:-:S03]  /*1ea0*/  IADD3 R3, R3, UR4, RZ ;  /* 0x0000000403037c10 */ /* 0x000fc6000fffe0ff */
[----:B-----5:R-:W-:Y:S01]  /*1eb0*/  HMMA.16816.F32.BF16 R100, R108, R136, RZ ;  /* 0x000000886c64723c */ /* 0x020fe200000418ff */
[C---:B------:R-:W-:Y:S02]  /*1ec0*/  LOP3.LUT R8, R3.reuse, 0x70, RZ, 0xfc, !PT ;  /* 0x0000007003087812 */ /* 0x040fe400078efcff */
[----:B------:R-:W-:Y:S02]  /*1ed0*/  LOP3.LUT R9, R3, 0x71, RZ, 0xfc, !PT ;  /* 0x0000007103097812 */ /* 0x000fe400078efcff */
[----:B------:R-:W-:-:S03]  /*1ee0*/  ISETP.GE.AND P1, PT, R252, R8, PT ;  /* 0x00000008fc00720c */ /* 0x000fc60003f26270 */
[C---:B------:R-:W-:Y:S01]  /*1ef0*/  HMMA.16816.F32.BF16 R140, R84.reuse, R142, R112 ;  /* 0x0000008e548c723c */ /* 0x040fe20000041870 */
[----:B------:R-:W1:Y:S01]  /*1f00*/  LDSM.16.M88.4 R112, [R19+0x1200] ;  /* 0x001200001370783b */ /* 0x000e620000000200 */
[----:B------:R-:W-:Y:S02]  /*1f10*/  ISETP.GE.AND P0, PT, R252, R9, PT ;  /* 0x00000009fc00720c */ /* 0x000fe40003f06270 */
[----:B------:R-:W-:Y:S02]  /*1f20*/  SEL R13, RZ, 0x1fffe, P1 ;  /* 0x0001fffeff0d7807 */ /* 0x000fe40000800000 */
[----:B------:R-:W-:Y:S02]  /*1f30*/  SEL R16, RZ, 0x1, P0 ;  /* 0x00000001ff107807 */ /* 0x000fe40000000000 */
[----:B------:R-:W-:Y:S01]  /*1f40*/  HMMA.16816.F32.BF16 R144, R84, R30, R144 ;  /* 0x0000001e5490723c */ /* 0x000fe20000041890 */
[----:B------:R-:W-:-:S07]  /*1f50*/  ISETP.GE.AND P1, PT, R11, R8, PT ;  /* 0x000000080b00720c */ /* 0x000fce0003f26270 */
[----:B------:R-:W-:Y:S01]  /*1f60*/  HMMA.16816.F32.BF16 R148, R84, R82, R148 ;  /* 0x000000525494723c */ /* 0x000fe20000041894 */
[----:B------:R-:W-:-:S07]  /*1f70*/  IMAD.IADD R13, R16, 0x1, R13 ;  /* 0x00000001100d7824 */ /* 0x000fce00078e020d */
[----:B------:R-:W-:Y:S01]  /*1f80*/  HMMA.16816.F32.BF16 R28, R108, R24, RZ ;  /* 0x000000186c1c723c */ /* 0x000fe200000418ff */
[----:B------:R-:W-:-:S07]  /*1f90*/  ISETP.GE.AND P0, PT, R11, R9, PT ;  /* 0x000000090b00720c */ /* 0x000fce0003f06270 */
[----:B------:R-:W-:Y:S01]  /*1fa0*/  HMMA.16816.F32.BF16 R80, R108, R160, RZ ;  /* 0x000000a06c50723c */ /* 0x000fe200000418ff */
[C---:B------:R-:W-:Y:S02]  /*1fb0*/  LOP3.LUT R8, R3.reuse, 0x79, RZ, 0xfc, !PT ;  /* 0x0000007903087812 */ /* 0x040fe400078efcff */
[----:B------:R-:W-:Y:S02]  /*1fc0*/  LOP3.LUT R9, R3, 0x78, RZ, 0xfc, !PT ;  /* 0x0000007803097812 */ /* 0x000fe400078efcff */
[----:B------:R-:W-:Y:S02]  /*1fd0*/  SEL R16, RZ, 0x7fff8, P1 ;  /* 0x0007fff8ff107807 */ /* 0x000fe40000800000 */
[----:B------:R-:W-:Y:S02]  /*1fe0*/  SEL R22, RZ, 0x4, P0 ;  /* 0x00000004ff167807 */ /* 0x000fe40000000000 */
[----:B------:R-:W-:Y:S02]  /*1ff0*/  LOP3.LUT R13, R13, 0x3, RZ, 0xc0, !PT ;  /* 0x000000030d0d7812 */ /* 0x000fe400078ec0ff */
[----:B------:R-:W-:-:S02]  /*2000*/  ISETP.GE.AND P0, PT, R252, R8, PT ;  /* 0x00000008fc00720c */ /* 0x000fc40003f06270 */
[----:B------:R-:W-:Y:S01]  /*2010*/  ISETP.GE.AND P1, PT, R252, R9, PT ;  /* 0x00000009fc00720c */ /* 0x000fe20003f26270 */
[----:B------:R-:W-:Y:S01]  /*2020*/  HMMA.16816.F32.BF16 R136, R84, R138, R100 ;  /* 0x0000008a5488723c */ /* 0x000fe20000041864 */
[----:B------:R-:W-:Y:S02]  /*2030*/  IADD3 R13, R13, R16, R22 ;  /* 0x000000100d0d7210 */ /* 0x000fe40007ffe016 */
[----:B------:R-:W-:-:S05]  /*2040*/  SEL R16, RZ, 0x1, P0 ;  /* 0x00000001ff107807 */ /* 0x000fca0000000000 */
[----:B0-----:R-:W-:Y:S01]  /*2050*/  HMMA.16816.F32.BF16 R100, R108, R4, RZ ;  /* 0x000000046c64723c */ /* 0x001fe200000418ff */
[----:B------:R-:W-:-:S06]  /*2060*/  ISETP.GE.AND P2, PT, R11, R9, PT ;  /* 0x000000090b00720c */ /* 0x000fcc0003f46270 */
[----:B------:R-:W-:Y:S01]  /*2070*/  SEL R4, RZ, 0x1fffe, P1 ;  /* 0x0001fffeff047807 */ /* 0x000fe20000800000 */
[C---:B------:R-:W-:Y:S01]  /*2080*/  HMMA.16816.F32.BF16 R124, R108.reuse, R128, RZ ;  /* 0x000000806c7c723c */ /* 0x040fe200000418ff */
[----:B------:R-:W-:Y:S02]  /*2090*/  ISETP.GE.AND P1, PT, R11, R8, PT ;  /* 0x000000080b00720c */ /* 0x000fe40003f26270 */
[----:B------:R-:W-:Y:S02]  /*20a0*/  IADD3 R4, R16, R4, RZ ;  /* 0x0000000410047210 */ /* 0x000fe40007ffe0ff */
[----:B------:R-:W-:Y:S02]  /*20b0*/  SEL R5, RZ, 0x7fff8, P2 ;  /* 0x0007fff8ff057807 */ /* 0x000fe40001000000 */
[----:B------:R-:W-:Y:S01]  /*20c0*/  LOP3.LUT R4, R4, 0x3, RZ, 0xc0, !PT ;  /* 0x0000000304047812 */ /* 0x000fe200078ec0ff */
[----:B------:R-:W-:Y:S07]  /*20d0*/  HMMA.16816.F32.BF16 R176, R108, R172, RZ ;  /* 0x000000ac6cb0723c */ /* 0x000fee00000418ff */
[----:B------:R-:W-:Y:S01]  /*20e0*/  SEL R172, RZ, 0x4, P1 ;  /* 0x00000004ffac7807 */ /* 0x000fe20000800000 */
[----:B------:R-:W-:Y:S01]  /*20f0*/  HMMA.16816.F32.BF16 R24, R84, R26, R28 ;  /* 0x0000001a5418723c */ /* 0x000fe2000004181c */
[----:B------:R-:W0:Y:S02]  /*2100*/  LDSM.16.M88.4 R28, [R19+0x1c00] ;  /* 0x001c0000131c783b */ /* 0x000e240000000200 */
[----:B------:R-:W-:-:S05]  /*2110*/  IADD3 R172, R4, R5, R172 ;  /* 0x0000000504ac7210 */ /* 0x000fca0007ffe0ac */
[----:B------:R-:W-:Y:S01]  /*2120*/  HMMA.16816.F32.BF16 R160, R84, R162, R80 ;  /* 0x000000a254a0723c */ /* 0x000fe20000041850 */
[----:B------:R-:W2:Y:S01]  /*2130*/  LDSM.16.M88.4 R80, [R19+0x1e00] ;  /* 0x001e00001350783b */ /* 0x000ea20000000200 */
[C---:B------:R-:W-:Y:S02]  /*2140*/  LOP3.LUT R5, R3.reuse, 0x61, RZ, 0xfc, !PT ;  /* 0x0000006103057812 */ /* 0x040fe400078efcff */
[----:B------:R-:W-:Y:S02]  /*2150*/  LOP3.LUT R8, R3, 0x69, RZ, 0xfc, !PT ;  /* 0x0000006903087812 */ /* 0x000fe400078efcff */
[-C--:B------:R-:W-:Y:S02]  /*2160*/  ISETP.GE.AND P1, PT, R11, R5.reuse, PT ;  /* 0x000000050b00720c */ /* 0x080fe40003f26270 */
[----:B------:R-:W-:Y:S01]  /*2170*/  ISETP.GE.AND P3, PT, R252, R5, PT ;  /* 0x00000005fc00720c */ /* 0x000fe20003f66270 */
[----:B-1----:R-:W-:Y:S01]  /*2180*/  HMMA.16816.F32.BF16 R180, R108, R112, RZ ;  /* 0x000000706cb4723c */ /* 0x002fe200000418ff */
[----:B------:R-:W-:-:S02]  /*2190*/  LOP3.LUT R5, R3, 0x68, RZ, 0xfc, !PT ;  /* 0x0000006803057812 */ /* 0x000fc400078efcff */
[----:B------:R-:W-:Y:S02]  /*21a0*/  LOP3.LUT R4, R3, 0x60, RZ, 0xfc, !PT ;  /* 0x0000006003047812 */ /* 0x000fe400078efcff */
[C---:B------:R-:W-:Y:S02]  /*21b0*/  ISETP.GE.AND P2, PT, R252.reuse, R8, PT ;  /* 0x00000008fc00720c */ /* 0x040fe40003f46270 */
[C---:B------:R-:W-:Y:S01]  /*21c0*/  ISETP.GE.AND P4, PT, R252.reuse, R5, PT ;  /* 0x00000005fc00720c */ /* 0x040fe20003f86270 */
[----:B------:R-:W-:Y:S01]  /*21d0*/  HMMA.16816.F32.BF16 R152, R108, R104, RZ ;  /* 0x000000686c98723c */ /* 0x000fe200000418ff */
[-C--:B------:R-:W-:Y:S02]  /*21e0*/  ISETP.GE.AND P6, PT, R11, R4.reuse, PT ;  /* 0x000000040b00720c */ /* 0x080fe40003fc6270 */
[----:B------:R-:W-:Y:S02]  /*21f0*/  ISETP.GE.AND P5, PT, R252, R4, PT ;  /* 0x00000004fc00720c */ /* 0x000fe40003fa6270 */
[----:B------:R-:W-:-:S02]  /*2200*/  SEL R4, RZ, 0x1, P2 ;  /* 0x00000001ff047807 */ /* 0x000fc40001000000 */
[C---:B------:R-:W-:Y:S01]  /*2210*/  ISETP.GE.AND P2, PT, R11.reuse, R8, PT ;  /* 0x000000080b00720c */ /* 0x040fe20003f46270 */
[----:B------:R-:W-:Y:S01]  /*2220*/  HMMA.16816.F32.BF16 R128, R84, R130, R124 ;  /* 0x000000825480723c */ /* 0x000fe2000004187c */
[----:B------:R-:W-:Y:S02]  /*2230*/  SEL R8, RZ, 0x1fffe, P4 ;  /* 0x0001fffeff087807 */ /* 0x000fe40002000000 */
[----:B------:R-:W-:-:S03]  /*2240*/  ISETP.GE.AND P4, PT, R11, R5, PT ;  /* 0x000000050b00720c */ /* 0x000fc60003f86270 */
[----:B------:R-:W-:Y:S01]  /*2250*/  IMAD.IADD R4, R4, 0x1, R8 ;  /* 0x0000000104047824 */ /* 0x000fe200078e0208 */
[----:B------:R-:W-:Y:S02]  /*2260*/  SEL R173, RZ, 0x4, P2 ;  /* 0x00000004ffad7807 */ /* 0x000fe40001000000 */
[----:B------:R-:W-:Y:S02]  /*2270*/  SEL R8, RZ, 0x7fff8, P4 ;  /* 0x0007fff8ff087807 */ /* 0x000fe40002000000 */
[----:B------:R-:W-:Y:S02]  /*2280*/  LOP3.LUT R4, R4, 0x3, RZ, 0xc0, !PT ;  /* 0x0000000304047812 */ /* 0x000fe400078ec0ff */
[C---:B------:R-:W-:Y:S02]  /*2290*/  IADD3 R5, R3.reuse, 0x38, RZ ;  /* 0x0000003803057810 */ /* 0x040fe40007ffe0ff */
[----:B------:R-:W-:Y:S02]  /*22a0*/  IADD3 R173, R4, R8, R173 ;  /* 0x0000000804ad7210 */ /* 0x000fe40007ffe0ad */
[----:B------:R-:W-:Y:S01]  /*22b0*/  IADD3 R4, R3, 0x9, RZ ;  /* 0x0000000903047810 */ /* 0x000fe20007ffe0ff */
[----:B------:R-:W-:Y:S01]  /*22c0*/  HMMA.16816.F32.BF16 R112, R84, R114, R180 ;  /* 0x000000725470723c */ /* 0x000fe200000418b4 */
[----:B------:R-:W-:-:S02]  /*22d0*/  ISETP.GE.AND P4, PT, R11, R5, PT ;  /* 0x000000050b00720c */ /* 0x000fc40003f86270 */
[C---:B------:R-:W-:Y:S02]  /*22e0*/  ISETP.GE.AND P2, PT, R252.reuse, R5, PT ;  /* 0x00000005fc00720c */ /* 0x040fe40003f46270 */
[----:B------:R-:W-:Y:S02]  /*22f0*/  IADD3 R5, R3, 0x10, RZ ;  /* 0x0000001003057810 */ /* 0x000fe40007ffe0ff */
[----:B------:R-:W-:Y:S01]  /*2300*/  SEL R180, RZ, 0x1fffe, P5 ;  /* 0x0001fffeffb47807 */ /* 0x000fe20002800000 */
[----:B------:R-:W-:Y:S01]  /*2310*/  HMMA.16816.F32.BF16 R176, R84, R174, R176 ;  /* 0x000000ae54b0723c */ /* 0x000fe200000418b0 */
[----:B------:R-:W-:Y:S01]  /*2320*/  ISETP.GE.AND P5, PT, R252, R4, PT ;  /* 0x00000004fc00720c */ /* 0x000fe20003fa6270 */
[----:B------:R-:W-:-:S05]  /*2330*/  FMUL R170, R170, c[0x0][0x188] ;  /* 0x00006200aaaa7a20 */ /* 0x000fca0000400000 */
[----:B------:R-:W-:Y:S02]  /*2340*/  SEL R174, RZ, 0x7fff8, P6 ;  /* 0x0007fff8ffae7807 */ /* 0x000fe40003000000 */
[C---:B------:R-:W-:Y:S01]  /*2350*/  ISETP.GE.AND P6, PT, R11.reuse, R4, PT ;  /* 0x000000040b00720c */ /* 0x040fe20003fc6270 */
[----:B------:R-:W-:Y:S01]  /*2360*/  FMUL R4, R168, c[0x0][0x188] ;  /* 0x00006200a8047a20 */ /* 0x000fe20000400000 */
[----:B------:R-:W-:Y:S01]  /*2370*/  HMMA.16816.F32.BF16 R152, R84, R106, R152 ;  /* 0x0000006a5498723c */ /* 0x000fe20000041898 */
[----:B------:R-:W-:Y:S02]  /*2380*/  SEL R175, RZ, 0x4, P1 ;  /* 0x00000004ffaf7807 */ /* 0x000fe40000800000 */
[----:B------:R-:W-:Y:S02]  /*2390*/  SEL R181, RZ, 0x1, P3 ;  /* 0x00000001ffb57807 */ /* 0x000fe40001800000 */
[CC--:B------:R-:W-:Y:S02]  /*23a0*/  ISETP.GE.AND P1, PT, R11.reuse, R5.reuse, PT ;  /* 0x000000050b00720c */ /* 0x0c0fe40003f26270 */
[----:B------:R-:W-:Y:S01]  /*23b0*/  ISETP.GE.AND P3, PT, R252, R5, PT ;  /* 0x00000005fc00720c */ /* 0x000fe20003f66270 */
[----:B------:R-:W-:Y:S01]  /*23c0*/  HMMA.16816.F32.BF16 R124, R108, R156, RZ ;  /* 0x0000009c6c7c723c */ /* 0x000fe200000418ff */
[----:B------:R-:W-:Y:S01]  /*23d0*/  FSEL R4, R4, -INF , P4 ;  /* 0xff80000004047808 */ /* 0x000fe20002000000 */
[----:B------:R-:W-:Y:S01]  /*23e0*/  FMUL R5, R128, c[0x0][0x188] ;  /* 0x0000620080057a20 */ /* 0x000fe20000400000 */
[----:B------:R-:W-:-:S05]  /*23f0*/  ISETP.GE.AND P4, PT, R11, R3, PT ;  /* 0x000000030b00720c */ /* 0x000fca0003f86270 */
[----:B------:R-:W-:Y:S01]  /*2400*/  HMMA.16816.F32.BF16 R132, R108, R164, RZ ;  /* 0x000000a46c84723c */ /* 0x000fe200000418ff */
[----:B------:R-:W-:Y:S01]  /*2410*/  FSEL R128, R170, -INF , P2 ;  /* 0xff800000aa807808 */ /* 0x000fe20001000000 */
[----:B------:R-:W-:-:S06]  /*2420*/  FMUL R8, R129, c[0x0][0x188] ;  /* 0x0000620081087a20 */ /* 0x000fcc0000400000 */
[----:B0-----:R-:W-:Y:S01]  /*2430*/  HMMA.16816.F32.BF16 R104, R108, R28, RZ ;  /* 0x0000001c6c68723c */ /* 0x001fe200000418ff */
[----:B------:R-:W-:Y:S01]  /*2440*/  ISETP.GT.AND P2, PT, R11, R3, PT ;  /* 0x000000030b00720c */ /* 0x000fe20003f44270 */
[----:B------:R-:W-:-:S06]  /*2450*/  FMUL R22, R130, c[0x0][0x188] ;  /* 0x0000620082167a20 */ /* 0x000fcc0000400000 */
[----:B--2---:R-:W-:Y:S01]  /*2460*/  HMMA.16816.F32.BF16 R108, R108, R80, RZ ;  /* 0x000000506c6c723c */ /* 0x004fe200000418ff */
[----:B------:R-:W-:-:S06]  /*2470*/  FSEL R5, R5, -INF , P4 ;  /* 0xff80000005057808 */ /* 0x000fcc0002000000 */
[----:B------:R-:W-:Y:S01]  /*2480*/  FMUL R81, R142, c[0x0][0x188] ;  /* 0x000062008e517a20 */ /* 0x000fe20000400000 */
[----:B------:R-:W-:-:S04]  /*2490*/  IADD3 R9, R3, 0x8, RZ ;  /* 0x0000000803097810 */ /* 0x000fc80007ffe0ff */
[----:B------:R-:W-:Y:S02]  /*24a0*/  FSEL R81, R81, -INF , P4 ;  /* 0xff80000051517808 */ /* 0x000fe40002000000 */
[----:B------:R-:W-:Y:S02]  /*24b0*/  ISETP.GE.AND P4, PT, R252, R3, PT ;  /* 0x00000003fc00720c */ /* 0x000fe40003f86270 */
[----:B------:R-:W-:Y:S01]  /*24c0*/  FSEL R8, R8, -INF , P2 ;  /* 0xff80000008087808 */ /* 0x000fe20001000000 */
[----:B------:R-:W-:Y:S01]  /*24d0*/  FMUL R131, R131, c[0x0][0x188] ;  /* 0x0000620083837a20 */ /* 0x000fe20000400000 */
[----:B------:R-:W-:Y:S01]  /*24e0*/  ISETP.GE.AND P2, PT, R11, R9, PT ;  /* 0x000000090b00720c */ /* 0x000fe20003f46270 */
[----:B------:R-:W-:Y:S01]  /*24f0*/  FMUL R9, R140, c[0x0][0x188] ;  /* 0x000062008c097a20 */ /* 0x000fe20000400000 */
[----:B------:R-:W-:Y:S02]  /*2500*/  FSEL R22, R22, -INF , P4 ;  /* 0xff80000016167808 */ /* 0x000fe40002000000 */
[----:B------:R-:W-:-:S02]  /*2510*/  ISETP.GT.AND P4, PT, R252, R3, PT ;  /* 0x00000003fc00720c */ /* 0x000fc40003f84270 */
[----:B------:R-:W-:Y:S02]  /*2520*/  IADD3 R16, R3, 0x11, RZ ;  /* 0x0000001103107810 */ /* 0x000fe40007ffe0ff */
[----:B------:R-:W-:Y:S02]  /*2530*/  FSEL R164, R131, -INF , P4 ;  /* 0xff80000083a47808 */ /* 0x000fe40002000000 */
[----:B------:R-:W-:Y:S01]  /*2540*/  FSEL R9, R9, -INF , P2 ;  /* 0xff80000009097808 */ /* 0x000fe20001000000 */
[----:B------:R-:W-:Y:S01]  /*2550*/  FMUL R80, R143, c[0x0][0x188] ;  /* 0x000062008f507a20 */ /* 0x000fe20000400000 */
[-C--:B------:R-:W-:Y:S02]  /*2560*/  ISETP.GE.AND P4, PT, R11, R16.reuse, PT ;  /* 0x000000100b00720c */ /* 0x080fe40003f86270 */
[----:B------:R-:W-:Y:S01]  /*2570*/  ISETP.GE.AND P2, PT, R252, R16, PT ;  /* 0x00000010fc00720c */ /* 0x000fe20003f46270 */
[----:B------:R-:W-:Y:S01]  /*2580*/  FMUL R16, R141, c[0x0][0x188] ;  /* 0x000062008d107a20 */ /* 0x000fe20000400000 */
[----:B------:R-:W-:-:S02]  /*2590*/  IADD3 R23, R3, 0x18, RZ ;  /* 0x0000001803177810 */ /* 0x000fc40007ffe0ff */
[----:B------:R-:W-:Y:S02]  /*25a0*/  FSEL R80, R80, -INF , P5 ;  /* 0xff80000050507808 */ /* 0x000fe40002800000 */
[----:B------:R-:W-:Y:S01]  /*25b0*/  FSEL R16, R16, -INF , P6 ;  /* 0xff80000010107808 */ /* 0x000fe20003000000 */
[----:B------:R-:W-:Y:S01]  /*25c0*/  FMUL R120, R154, c[0x0][0x188] ;  /* 0x000062009a787a20 */ /* 0x000fe20000400000 */
[-C--:B------:R-:W-:Y:S02]  /*25d0*/  ISETP.GE.AND P6, PT, R11, R23.reuse, PT ;  /* 0x000000170b00720c */ /* 0x080fe40003fc6270 */
[----:B------:R-:W-:Y:S01]  /*25e0*/  ISETP.GE.AND P5, PT, R252, R23, PT ;  /* 0x00000017fc00720c */ /* 0x000fe20003fa6270 */
[----:B------:R-:W-:Y:S01]  /*25f0*/  FMUL R23, R152, c[0x0][0x188] ;  /* 0x0000620098177a20 */ /* 0x000fe20000400000 */
[----:B------:R-:W-:Y:S02]  /*2600*/  IADD3 R28, R3, 0x19, RZ ;  /* 0x00000019031c7810 */ /* 0x000fe40007ffe0ff */
[----:B------:R-:W-:-:S02]  /*2610*/  FSEL R120, R120, -INF , P3 ;  /* 0xff80000078787808 */ /* 0x000fc40001800000 */
[----:B------:R-:W-:Y:S01]  /*2620*/  FSEL R23, R23, -INF , P1 ;  /* 0xff80000017177808 */ /* 0x000fe20000800000 */
[----:B------:R-:W-:Y:S01]  /*2630*/  FMUL R154, R155, c[0x0][0x188] ;  /* 0x000062009b9a7a20 */ /* 0x000fe20000400000 */
[-C--:B------:R-:W-:Y:S02]  /*2640*/  ISETP.GE.AND P1, PT, R11, R28.reuse, PT ;  /* 0x0000001c0b00720c */ /* 0x080fe40003f26270 */
[----:B------:R-:W-:Y:S01]  /*2650*/  ISETP.GE.AND P3, PT, R252, R28, PT ;  /* 0x0000001cfc00720c */ /* 0x000fe20003f66270 */
[----:B------:R-:W-:Y:S01]  /*2660*/  FMUL R28, R153, c[0x0][0x188] ;  /* 0x00006200991c7a20 */ /* 0x000fe20000400000 */
[----:B------:R-:W-:Y:S02]  /*2670*/  IADD3 R29, R3, 0x20, RZ ;  /* 0x00000020031d7810 */ /* 0x000fe40007ffe0ff */
[----:B------:R-:W-:Y:S02]  /*2680*/  FSEL R154, R154, -INF , P2 ;  /* 0xff8000009a9a7808 */ /* 0x000fe40001000000 */
[----:B------:R-:W-:Y:S01]  /*2690*/  FSEL R28, R28, -INF , P4 ;  /* 0xff8000001c1c7808 */ /* 0x000fe20002000000 */
[----:B------:R-:W-:Y:S01]  /*26a0*/  FMUL R138, R138, c[0x0][0x188] ;  /* 0x000062008a8a7a20 */ /* 0x000fe20000400000 */
[----:B------:R-:W-:-:S02]  /*26b0*/  ISETP.GE.AND P4, PT, R11, R29, PT ;  /* 0x0000001d0b00720c */ /* 0x000fc40003f86270 */
[----:B------:R-:W-:Y:S01]  /*26c0*/  ISETP.GE.AND P2, PT, R252, R29, PT ;  /* 0x0000001dfc00720c */ /* 0x000fe20003f46270 */
[----:B------:R-:W-:Y:S01]  /*26d0*/  FMUL R29, R136, c[0x0][0x188] ;  /* 0x00006200881d7a20 */ /* 0x000fe20000400000 */
        /* <DEDUP_REMOVED lines=9> */
[----:B------:R-:W-:Y:S02]  /*2770*/  FSEL R118, R118, -INF , P1 ;  /* 0xff80000076767808 */ /* 0x000fe40000800000 */
[-C--:B------:R-:W-:Y:S02]  /*2780*/  ISETP.GE.AND P1, PT, R11, R119.reuse, PT ;  /* 0x000000770b00720c */ /* 0x080fe40003f26270 */
[----:B------:R-:W-:Y:S01]  /*2790*/  ISETP.GE.AND P3, PT, R252, R119, PT ;  /* 0x00000077fc00720c */ /* 0x000fe20003f66270 */
[----:B------:R-:W-:Y:S02]  /*27a0*/  FMUL R119, R148, c[0x0][0x188] ;  /* 0x0000620094777a20 */ /* 0x000fe40000400000 */
        /* <DEDUP_REMOVED lines=8> */
[----:B------:R-:W-:Y:S01]  /*2830*/  IADD3 R129, R3, 0x30, RZ ;  /* 0x0000003003817810 */ /* 0x000fe20007ffe0ff */
[----:B------:R-:W-:Y:S01]  /*2840*/  HMMA.16816.F32.BF16 R156, R84, R158, R124 ;  /* 0x0000009e549c723c */ /* 0x000fe2000004187c */
[----:B------:R-:W-:Y:S01]  /*2850*/  FSEL R143, R143, -INF , P5 ;  /* 0xff8000008f8f7808 */ /* 0x000fe20002800000 */
[----:B------:R-:W-:Y:S01]  /*2860*/  FMUL R131, R144, c[0x0][0x188] ;  /* 0x0000620090837a20 */ /* 0x000fe20000400000 */
[----:B------:R-:W-:Y:S01]  /*2870*/  FSEL R121, R121, -INF , P6 ;  /* 0xff80000079797808 */ /* 0x000fe20003000000 */
[----:B------:R-:W-:Y:S01]  /*2880*/  FMUL R142, R146, c[0x0][0x188] ;  /* 0x00006200928e7a20 */ /* 0x000fe20000400000 */
[----:B------:R-:W-:-:S02]  /*2890*/  ISETP.GE.AND P6, PT, R11, R129, PT ;  /* 0x000000810b00720c */ /* 0x000fc40003fc6270 */
[----:B------:R-:W-:Y:S02]  /*28a0*/  ISETP.GE.AND P5, PT, R252, R129, PT ;  /* 0x00000081fc00720c */ /* 0x000fe40003fa6270 */
[----:B------:R-:W-:Y:S01]  /*28b0*/  IADD3 R129, R3, 0x31, RZ ;  /* 0x0000003103817810 */ /* 0x000fe20007ffe0ff */
[----:B------:R-:W-:Y:S01]  /*28c0*/  FMUL R141, R145, c[0x0][0x188] ;  /* 0x00006200918d7a20 */ /* 0x000fe20000400000 */
[----:B------:R-:W-:Y:S01]  /*28d0*/  FSEL R131, R131, -INF , P1 ;  /* 0xff80000083837808 */ /* 0x000fe20000800000 */
[----:B------:R-:W-:Y:S01]  /*28e0*/  FMUL R139, R147, c[0x0][0x188] ;  /* 0x00006200938b7a20 */ /* 0x000fe20000400000 */
[----:B------:R-:W-:Y:S02]  /*28f0*/  FSEL R142, R142, -INF , P3 ;  /* 0xff8000008e8e7808 */ /* 0x000fe40001800000 */
[-C--:B------:R-:W-:Y:S02]  /*2900*/  ISETP.GE.AND P1, PT, R11, R129.reuse, PT ;  /* 0x000000810b00720c */ /* 0x080fe40003f26270 */
[----:B------:R-:W-:-:S02]  /*2910*/  ISETP.GE.AND P3, PT, R252, R129, PT ;  /* 0x00000081fc00720c */ /* 0x000fc40003f66270 */
[----:B------:R-:W-:Y:S01]  /*2920*/  IADD3 R129, R3, 0x39, RZ ;  /* 0x0000003903817810 */ /* 0x000fe20007ffe0ff */
[----:B------:R-:W-:Y:S01]  /*2930*/  FMUL R124, R169, c[0x0][0x188] ;  /* 0x00006200a97c7a20 */ /* 0x000fe20000400000 */
[----:B------:R-:W-:Y:S01]  /*2940*/  FSEL R141, R141, -INF , P4 ;  /* 0xff8000008d8d7808 */ /* 0x000fe20002000000 */
[----:B------:R-:W-:Y:S01]  /*2950*/  FMUL R136, R171, c[0x0][0x188] ;  /* 0x00006200ab887a20 */ /* 0x000fe20000400000 */
[----:B------:R-:W-:Y:S01]  /*2960*/  FSEL R139, R139, -INF , P2 ;  /* 0xff8000008b8b7808 */ /* 0x000fe20001000000 */
[----:B------:R-:W-:Y:S01]  /*2970*/  IMAD.WIDE R126, R2, 0x2, R34 ;  /* 0x00000002027e7825 */ /* 0x000fe200078e0222 */
[-C--:B------:R-:W-:Y:S02]  /*2980*/  ISETP.GE.AND P4, PT, R11, R129.reuse, PT ;  /* 0x000000810b00720c */ /* 0x080fe40003f86270 */
[----:B------:R-:W-:Y:S02]  /*2990*/  ISETP.GE.AND P2, PT, R252, R129, PT ;  /* 0x00000081fc00720c */ /* 0x000fe40003f46270 */
[----:B------:R-:W-:Y:S01]  /*29a0*/  LOP3.LUT R125, R3, 0x51, RZ, 0xfc, !PT ;  /* 0x00000051037d7812 */ /* 0x000fe200078efcff */
[----:B------:R-:W-:-:S02]  /*29b0*/  FMUL R160, R160, c[0x0][0x188] ;  /* 0x00006200a0a07a20 */ /* 0x000fc40000400000 */
[----:B------:R-:W-:Y:S01]  /*29c0*/  FMUL R138, R162, c[0x0][0x188] ;  /* 0x00006200a28a7a20 */ /* 0x000fe20000400000 */
[----:B------:R-:W-:Y:S01]  /*29d0*/  LOP3.LUT R129, R3, 0x59, RZ, 0xfc, !PT ;  /* 0x0000005903817812 */ /* 0x000fe200078efcff */
[----:B------:R-:W-:Y:S01]  /*29e0*/  IMAD.WIDE R150, R2, 0x2, R32 ;  /* 0x0000000202967825 */ /* 0x000fe200078e0220 */
[----:B------:R-:W-:Y:S01]  /*29f0*/  FSEL R124, R124, -INF , P4 ;  /* 0xff8000007c7c7808 */ /* 0x000fe20002000000 */
[----:B------:R-:W-:Y:S01]  /*2a00*/  HMMA.16816.F32.BF16 R100, R84, R6, R100 ;  /* 0x000000065464723c */ /* 0x000fe20000041864 */
[----:B------:R-:W-:Y:S01]  /*2a10*/  FSEL R136, R136, -INF , P2 ;  /* 0xff80000088887808 */ /* 0x000fe20001000000 */
[----:B------:R-:W-:Y:S01]  /*2a20*/  IMAD.IADD R180, R181, 0x1, R180 ;  /* 0x00000001b5b47824 */ /* 0x000fe200078e02b4 */
[-C--:B------:R-:W-:Y:S01]  /*2a30*/  ISETP.GE.AND P4, PT, R252, R125.reuse, PT ;  /* 0x0000007dfc00720c */ /* 0x080fe20003f86270 */
[----:B------:R-:W-:Y:S01]  /*2a40*/  FMUL R137, R163, c[0x0][0x188] ;  /* 0x00006200a3897a20 */ /* 0x000fe20000400000 */
[----:B------:R-:W-:Y:S01]  /*2a50*/  ISETP.GE.AND P2, PT, R11, R125, PT ;  /* 0x0000007d0b00720c */ /* 0x000fe20003f46270 */
[----:B------:R-:W-:Y:S01]  /*2a60*/  IMAD.SHL.U32 R173, R173, 0x100, RZ ;  /* 0x00000100adad7824 */ /* 0x000fe200078e00ff */
[----:B------:R0:W2:Y:S01]  /*2a70*/  LDG.E.U16 R125, [R126.64] ;  /* 0x000000067e7d7981 */ /* 0x0000a2000c1e1500 */
[----:B------:R-:W-:Y:S01]  /*2a80*/  IMAD.WIDE R6, R2, 0x2, R122 ;  /* 0x0000000202067825 */ /* 0x000fe200078e027a */
[----:B------:R-:W-:-:S02]  /*2a90*/  FSEL R165, R160, -INF , P6 ;  /* 0xff800000a0a57808 */ /* 0x000fc40003000000 */
[----:B------:R-:W-:Y:S02]  /*2aa0*/  FSEL R138, R138, -INF , P5 ;  /* 0xff8000008a8a7808 */ /* 0x000fe40002800000 */
[----:B------:R-:W-:Y:S01]  /*2ab0*/  LOP3.LUT R172, R172, 0xf, RZ, 0xc0, !PT ;  /* 0x0000000facac7812 */ /* 0x000fe200078ec0ff */
[----:B------:R-:W-:Y:S01]  /*2ac0*/  FMUL R161, R161, c[0x0][0x188] ;  /* 0x00006200a1a17a20 */ /* 0x000fe20000400000 */
[-C--:B------:R-:W-:Y:S01]  /*2ad0*/  ISETP.GE.AND P6, PT, R252, R129.reuse, PT ;  /* 0x00000081fc00720c */ /* 0x080fe20003fc6270 */
[C---:B------:R-:W-:Y:S01]  /*2ae0*/  HMMA.16816.F32.BF16 R132, R84.reuse, R166, R132 ;  /* 0x000000a65484723c */ /* 0x040fe20000041884 */
[----:B0-----:R-:W-:Y:S01]  /*2af0*/  IMAD.WIDE R126, R2, 0x2, R52 ;  /* 0x00000002027e7825 */ /* 0x001fe200078e0234 */
[----:B------:R-:W-:Y:S01]  /*2b00*/  ISETP.GE.AND P5, PT, R11, R129, PT ;  /* 0x000000810b00720c */ /* 0x000fe20003fa6270 */
[----:B------:R0:W3:Y:S01]  /*2b10*/  LDG.E.U16 R150, [R150.64] ;  /* 0x0000000696967981 */ /* 0x0000e2000c1e1500 */
[----:B------:R-:W-:Y:S02]  /*2b20*/  LOP3.LUT R129, R3, 0x58, RZ, 0xfc, !PT ;  /* 0x0000005803817812 */ /* 0x000fe400078efcff */
[----:B------:R-:W-:Y:S01]  /*2b30*/  LOP3.LUT R180, R180, 0x3, RZ, 0xc0, !PT ;  /* 0x00000003b4b47812 */ /* 0x000fe200078ec0ff */
[----:B------:R-:W-:Y:S01]  /*2b40*/  IMAD R13, R13, 0x10, R172 ;  /* 0x000000100d0d7824 */ /* 0x000fe200078e02ac */
[----:B------:R-:W-:Y:S01]  /*2b50*/  FSEL R137, R137, -INF , P3 ;  /* 0xff80000089897808 */ /* 0x000fe20001800000 */
[----:B------:R1:W4:Y:S01]  /*2b60*/  LDG.E.U16 R126, [R126.64] ;  /* 0x000000067e7e7981 */ /* 0x000322000c1e1500 */
[----:B------:R-:W-:Y:S01]  /*2b70*/  ISETP.GE.AND P3, PT, R11, R129, PT ;  /* 0x000000810b00720c */ /* 0x000fe20003f66270 */
[----:B------:R-:W-:Y:S02]  /*2b80*/  HMMA.16816.F32.BF16 R104, R84, R30, R104 ;  /* 0x0000001e5468723c */ /* 0x000fe40000041868 */
[----:B0-----:R0:W5:Y:S01]  /*2b90*/  LDG.E.U16 R151, [R6.64] ;  /* 0x0000000606977981 */ /* 0x001162000c1e1500 */
[----:B------:R-:W-:-:S02]  /*2ba0*/  IADD3 R174, R180, R174, R175 ;  /* 0x000000aeb4ae7210 */ /* 0x000fc40007ffe0af */
[----:B------:R-:W-:Y:S02]  /*2bb0*/  LOP3.LUT R173, R173, 0xf00, RZ, 0xe2, !PT ;  /* 0x00000f00adad7812 */ /* 0x000fe400078ee2ff */
[----:B------:R-:W-:Y:S01]  /*2bc0*/  FSEL R168, R161, -INF , P1 ;  /* 0xff800000a1a87808 */ /* 0x000fe20000800000 */
[----:B-1----:R-:W-:Y:S01]  /*2bd0*/  FMUL R127, R179, c[0x0][0x188] ;  /* 0x00006200b37f7a20 */ /* 0x002fe20000400000 */
[----:B------:R-:W-:Y:S01]  /*2be0*/  LOP3.LUT R30, R3, 0x49, RZ, 0xfc, !PT ;  /* 0x00000049031e7812 */ /* 0x000fe200078efcff */
[----:B0-----:R-:W-:Y:S02]  /*2bf0*/  FMUL R6, R176, c[0x0][0x188] ;  /* 0x00006200b0067a20 */ /* 0x001fe40000400000 */
[----:B------:R-:W-:Y:S01]  /*2c00*/  FMUL R7, R157, c[0x0][0x188] ;  /* 0x000062009d077a20 */ /* 0x000fe20000400000 */
[----:B------:R-:W-:Y:S02]  /*2c10*/  ISETP.GE.AND P1, PT, R252, R129, PT ;  /* 0x00000081fc00720c */ /* 0x000fe40003f26270 */
[----:B------:R-:W-:Y:S01]  /*2c20*/  LOP3.LUT R129, R3, 0x50, RZ, 0xfc, !PT ;  /* 0x0000005003817812 */ /* 0x000fe200078efcff */
[----:B------:R-:W-:Y:S01]  /*2c30*/  IMAD R173, R174, 0x1000, R173 ;  /* 0x00001000aead7824 */ /* 0x000fe200078e02ad */
[----:B------:R-:W-:-:S02]  /*2c40*/  LOP3.LUT R13, R13, 0xff, RZ, 0xc0, !PT ;  /* 0x000000ff0d0d7812 */ /* 0x000fc400078ec0ff */
[----:B------:R-:W-:Y:S02]  /*2c50*/  FSEL R6, R6, -INF , P3 ;  /* 0xff80000006067808 */ /* 0x000fe40001800000 */
[----:B------:R-:W-:Y:S02]  /*2c60*/  FSEL R7, R7, -INF , P2 ;  /* 0xff80000007077808 */ /* 0x000fe40001000000 */
[-C--:B------:R-:W-:Y:S02]  /*2c70*/  ISETP.GE.AND P3, PT, R252, R30.reuse, PT ;  /* 0x0000001efc00720c */ /* 0x080fe40003f66270 */
[----:B------:R-:W-:Y:S01]  /*2c80*/  ISETP.GE.AND P2, PT, R11, R30, PT ;  /* 0x0000001e0b00720c */ /* 0x000fe20003f46270 */
[----:B------:R-:W-:Y:S01]  /*2c90*/  FMUL R30, R156, c[0x0][0x188] ;  /* 0x000062009c1e7a20 */ /* 0x000fe20000400000 */
[----:B------:R-:W-:Y:S01]  /*2ca0*/  FSEL R127, R127, -INF , P6 ;  /* 0xff8000007f7f7808 */ /* 0x000fe20003000000 */
[----:B------:R-:W-:Y:S01]  /*2cb0*/  HMMA.16816.F32.BF16 R108, R84, R82, R108 ;  /* 0x00000052546c723c */ /* 0x000fe2000004186c */
[----:B------:R-:W-:Y:S01]  /*2cc0*/  ISETP.GE.AND P6, PT, R11, R129, PT ;  /* 0x000000810b00720c */ /* 0x000fe20003fc6270 */
[----:B------:R-:W-:-:S02]  /*2cd0*/  IMAD.IADD R13, R173, 0x1, R13 ;  /* 0x00000001ad0d7824 */ /* 0x000fc400078e020d */
[----:B------:R-:W-:-:S03]  /*2ce0*/  FMUL R113, R113, c[0x0][0x188] ;  /* 0x0000620071717a20 */ /* 0x000fc60000400000 */
[----:B------:R-:W-:Y:S01]  /*2cf0*/  LOP3.LUT R82, R3, 0x48, RZ, 0xfc, !PT ;  /* 0x0000004803527812 */ /* 0x000fe200078efcff */
[----:B------:R-:W-:Y:S01]  /*2d00*/  FMUL R112, R112, c[0x0][0x188] ;  /* 0x0000620070707a20 */ /* 0x000fe20000400000 */
[----:B------:R-:W-:Y:S02]  /*2d10*/  FSEL R30, R30, -INF , P6 ;  /* 0xff8000001e1e7808 */ /* 0x000fe40003000000 */
[----:B------:R-:W-:Y:S02]  /*2d20*/  ISETP.GE.AND P6, PT, R11, R82, PT ;  /* 0x000000520b00720c */ /* 0x000fe40003fc6270 */
[C---:B------:R-:W-:Y:S02]  /*2d30*/  LOP3.LUT R31, R3.reuse, 0x40, RZ, 0xfc, !PT ;  /* 0x00000040031f7812 */ /* 0x040fe400078efcff */
[----:B------:R-:W-:Y:S02]  /*2d40*/  LOP3.LUT R86, R3, 0x41, RZ, 0xfc, !PT ;  /* 0x0000004103567812 */ /* 0x000fe400078efcff */
[----:B------:R-:W-:Y:S01]  /*2d50*/  LOP3.LUT R13, R13, 0xffff, RZ, 0xc0, !PT ;  /* 0x0000ffff0d0d7812 */ /* 0x000fe200078ec0ff */
[----:B------:R-:W-:Y:S01]  /*2d60*/  FMUL R175, R25, c[0x0][0x188] ;  /* 0x0000620019af7a20 */ /* 0x000fe20000400000 */
[----:B------:R-:W-:Y:S01]  /*2d70*/  FSEL R169, R113, -INF , P2 ;  /* 0xff80000071a97808 */ /* 0x000fe20001000000 */
[----:B------:R-:W-:Y:S01]  /*2d80*/  FMUL R3, R24, c[0x0][0x188] ;  /* 0x0000620018037a20 */ /* 0x000fe20000400000 */
[----:B------:R-:W-:-:S02]  /*2d90*/  FSEL R173, R112, -INF , P6 ;  /* 0xff80000070ad7808 */ /* 0x000fc40003000000 */
[C---:B------:R-:W-:Y:S02]  /*2da0*/  ISETP.GE.AND P2, PT, R11.reuse, R86, PT ;  /* 0x000000560b00720c */ /* 0x040fe40003f46270 */
[----:B------:R-:W-:Y:S02]  /*2db0*/  ISETP.GE.AND P6, PT, R11, R31, PT ;  /* 0x0000001f0b00720c */ /* 0x000fe40003fc6270 */
[--C-:B------:R-:W-:Y:S02]  /*2dc0*/  SHF.R.U32.HI R25, RZ, 0xf, R13.reuse ;  /* 0x0000000fff197819 */ /* 0x100fe4000001160d */
[----:B------:R-:W-:Y:S01]  /*2dd0*/  SHF.R.U32.HI R24, RZ, 0xe, R13 ;  /* 0x0000000eff187819 */ /* 0x000fe2000001160d */
[----:B------:R-:W-:Y:S01]  /*2de0*/  FMUL R112, R132, c[0x0][0x188] ;  /* 0x0000620084707a20 */ /* 0x000fe20000400000 */
[----:B------:R-:W-:Y:S02]  /*2df0*/  FSEL R175, R175, -INF , P2 ;  /* 0xff800000afaf7808 */ /* 0x000fe40001000000 */
[----:B------:R-:W-:Y:S01]  /*2e00*/  FSEL R3, R3, -INF , P6 ;  /* 0xff80000003037808 */ /* 0x000fe20003000000 */
[----:B------:R-:W-:Y:S01]  /*2e10*/  FMUL R133, R133, c[0x0][0x188] ;  /* 0x0000620085857a20 */ /* 0x000fe20000400000 */
[----:B------:R-:W-:-:S02]  /*2e20*/  LOP3.LUT P2, RZ, R25, 0x1, RZ, 0xc0, !PT ;  /* 0x0000000119ff7812 */ /* 0x000fc4000784c0ff */
[----:B------:R-:W-:Y:S02]  /*2e30*/  LOP3.LUT P6, RZ, R24, 0x1, RZ, 0xc0, !PT ;  /* 0x0000000118ff7812 */ /* 0x000fe400078cc0ff */
[--C-:B------:R-:W-:Y:S01]  /*2e40*/  SHF.R.U32.HI R24, RZ, 0xb, R13.reuse ;  /* 0x0000000bff187819 */ /* 0x100fe2000001160d */
[----:B------:R-:W-:Y:S01]  /*2e50*/  FMUL R100, R100, c[0x0][0x188] ;  /* 0x0000620064647a20 */ /* 0x000fe20000400000 */
[----:B------:R-:W-:Y:S02]  /*2e60*/  SHF.R.U32.HI R25, RZ, 0xa, R13 ;  /* 0x0000000aff197819 */ /* 0x000fe4000001160d */
[----:B------:R-:W-:Y:S01]  /*2e70*/  FSEL R112, R112, -INF , !P2 ;  /* 0xff80000070707808 */ /* 0x000fe20005000000 */
[----:B------:R-:W-:Y:S01]  /*2e80*/  FMUL R101, R101, c[0x0][0x188] ;  /* 0x0000620065657a20 */ /* 0x000fe20000400000 */
[----:B------:R-:W-:Y:S02]  /*2e90*/  LOP3.LUT P2, RZ, R24, 0x1, RZ, 0xc0, !PT ;  /* 0x0000000118ff7812 */ /* 0x000fe4000784c0ff */
[----:B------:R-:W-:-:S02]  /*2ea0*/  FSEL R166, R133, -INF , !P6 ;  /* 0xff80000085a67808 */ /* 0x000fc40007000000 */
[--C-:B------:R-:W-:Y:S02]  /*2eb0*/  SHF.R.U32.HI R24, RZ, 0x7, R13.reuse ;  /* 0x00000007ff187819 */ /* 0x100fe4000001160d */
[----:B------:R-:W-:Y:S01]  /*2ec0*/  LOP3.LUT P6, RZ, R25, 0x1, RZ, 0xc0, !PT ;  /* 0x0000000119ff7812 */ /* 0x000fe200078cc0ff */
[----:B------:R-:W-:Y:S01]  /*2ed0*/  FMUL R170, R104, c[0x0][0x188] ;  /* 0x0000620068aa7a20 */ /* 0x000fe20000400000 */
[----:B------:R-:W-:Y:S02]  /*2ee0*/  SHF.R.U32.HI R25, RZ, 0x6, R13 ;  /* 0x00000006ff197819 */ /* 0x000fe4000001160d */
[----:B------:R-:W-:Y:S01]  /*2ef0*/  FSEL R113, R100, -INF , !P2 ;  /* 0xff80000064717808 */ /* 0x000fe20005000000 */
[----:B------:R-:W-:Y:S01]  /*2f00*/  FMUL R105, R105, c[0x0][0x188] ;  /* 0x0000620069697a20 */ /* 0x000fe20000400000 */
[----:B------:R-:W-:Y:S02]  /*2f10*/  LOP3.LUT P2, RZ, R24, 0x1, RZ, 0xc0, !PT ;  /* 0x0000000118ff7812 */ /* 0x000fe4000784c0ff */
[----:B------:R-:W-:-:S02]  /*2f20*/  FSEL R104, R101, -INF , !P6 ;  /* 0xff80000065687808 */ /* 0x000fc40007000000 */
[----:B------:R-:W-:Y:S02]  /*2f30*/  SHF.R.U32.HI R24, RZ, 0x3, R13 ;  /* 0x00000003ff187819 */ /* 0x000fe4000001160d */
[----:B------:R-:W-:Y:S01]  /*2f40*/  LOP3.LUT P6, RZ, R25, 0x1, RZ, 0xc0, !PT ;  /* 0x0000000119ff7812 */ /* 0x000fe200078cc0ff */
[----:B------:R-:W-:Y:S01]  /*2f50*/  FMUL R84, R108, c[0x0][0x188] ;  /* 0x000062006c547a20 */ /* 0x000fe20000400000 */
[----:B------:R-:W-:Y:S01]  /*2f60*/  FSEL R170, R170, -INF , !P2 ;  /* 0xff800000aaaa7808 */ /* 0x000fe20005000000 */
[----:B------:R-:W-:Y:S01]  /*2f70*/  IMAD.WIDE R100, R2, 0x2, R190 ;  /* 0x0000000202647825 */ /* 0x000fe200078e02be */
[----:B------:R-:W-:Y:S02]  /*2f80*/  LOP3.LUT P2, RZ, R24, 0x1, RZ, 0xc0, !PT ;  /* 0x0000000118ff7812 */ /* 0x000fe4000784c0ff */
[----:B------:R-:W-:Y:S02]  /*2f90*/  SHF.R.U32.HI R24, RZ, 0x2, R13 ;  /* 0x00000002ff187819 */ /* 0x000fe4000001160d */
[----:B------:R-:W-:Y:S01]  /*2fa0*/  FSEL R105, R105, -INF , !P6 ;  /* 0xff80000069697808 */ /* 0x000fe20007000000 */
[----:B------:R-:W-:Y:S01]  /*2fb0*/  FMUL R85, R109, c[0x0][0x188] ;  /* 0x000062006d557a20 */ /* 0x000fe20000400000 */
[----:B------:R-:W-:Y:S01]  /*2fc0*/  ISETP.GE.AND P6, PT, R252, R82, PT ;  /* 0x00000052fc00720c */ /* 0x000fe20003fc6270 */
[----:B------:R-:W-:Y:S01]  /*2fd0*/  IMAD.WIDE R82, R2, 0x2, R196 ;  /* 0x0000000202527825 */ /* 0x000fe200078e02c4 */
[----:B------:R-:W-:Y:S01]  /*2fe0*/  FSEL R84, R84, -INF , !P2 ;  /* 0xff80000054547808 */ /* 0x000fe20005000000 */
[----:B------:R0:W2:Y:S01]  /*2ff0*/  LDG.E.U16 R100, [R100.64] ;  /* 0x0000000664647981 */ /* 0x0000a2000c1e1500 */
[----:B------:R-:W-:Y:S01]  /*3000*/  LOP3.LUT P2, RZ, R24, 0x1, RZ, 0xc0, !PT ;  /* 0x0000000118ff7812 */ /* 0x000fe2000784c0ff */
[----:B------:R-:W-:-:S02]  /*3010*/  IMAD.WIDE R144, R2, 0x2, R184 ;  /* 0x0000000202907825 */ /* 0x000fc400078e02b8 */
[----:B------:R1:W2:Y:S02]  /*3020*/  LDG.E.U16 R174, [R82.64] ;  /* 0x0000000652ae7981 */ /* 0x0002a4000c1e1500 */
[----:B------:R-:W-:Y:S01]  /*3030*/  IMAD.WIDE R24, R2, 0x2, R194 ;  /* 0x0000000202187825 */ /* 0x000fe200078e02c2 */
[----:B------:R-:W-:Y:S01]  /*3040*/  FSEL R85, R85, -INF , !P2 ;  /* 0xff80000055557808 */ /* 0x000fe20005000000 */
[----:B------:R1:W2:Y:S01]  /*3050*/  LDG.E.U16 R147, [R144.64] ;  /* 0x0000000690937981 */ /* 0x0002a2000c1e1500 */
[----:B0-----:R-:W-:Y:S02]  /*3060*/  FMNMX R101, R5, R8, !PT ;  /* 0x0000000805657209 */ /* 0x001fe40007800000 */
[----:B------:R-:W-:Y:S01]  /*3070*/  ISETP.GE.AND P2, PT, R252, R86, PT ;  /* 0x00000056fc00720c */ /* 0x000fe20003f46270 */
[C---:B-1----:R-:W-:Y:S01]  /*3080*/  IMAD.WIDE R82, R2.reuse, 0x2, R188 ;  /* 0x0000000202527825 */ /* 0x042fe200078e02bc */
[----:B------:R-:W-:Y:S01]  /*3090*/  FMNMX R101, R9, R101, !PT ;  /* 0x0000006509657209 */ /* 0x000fe20007800000 */
[----:B------:R0:W2:Y:S02]  /*30a0*/  LDG.E.U16 R171, [R24.64] ;  /* 0x0000000618ab7981 */ /* 0x0000a4000c1e1500 */
[----:B------:R-:W-:Y:S01]  /*30b0*/  IMAD.WIDE R86, R2, 0x2, R186 ;  /* 0x0000000202567825 */ /* 0x000fe200078e02ba */
[----:B------:R-:W-:Y:S01]  /*30c0*/  FMNMX R101, R16, R101, !PT ;  /* 0x0000006510657209 */ /* 0x000fe20007800000 */
[----:B------:R1:W2:Y:S02]  /*30d0*/  LDG.E.U16 R83, [R82.64] ;  /* 0x0000000652537981 */ /* 0x0002a4000c1e1500 */
[----:B------:R-:W-:-:S04]  /*30e0*/  IMAD.WIDE R144, R2, 0x2, R198 ;  /* 0x0000000202907825 */ /* 0x000fc800078e02c6 */
[C---:B0-----:R-:W-:Y:S01]  /*30f0*/  IMAD.WIDE R24, R2.reuse, 0x2, R50 ;  /* 0x0000000202187825 */ /* 0x041fe200078e0232 */
[----:B------:R-:W-:Y:S01]  /*3100*/  FMNMX R101, R23, R101, !PT ;  /* 0x0000006517657209 */ /* 0x000fe20007800000 */
[----:B------:R0:W2:Y:S02]  /*3110*/  LDG.E.U16 R145, [R144.64] ;  /* 0x0000000690917981 */ /* 0x0000a4000c1e1500 */
[----:B------:R-:W-:Y:S02]  /*3120*/  FMUL R163, R177, c[0x0][0x188] ;  /* 0x00006200b1a37a20 */ /* 0x000fe40000400000 */
[----:B-1----:R1:W2:Y:S04]  /*3130*/  LDG.E.U16 R82, [R86.64] ;  /* 0x0000000656527981 */ /* 0x0022a8000c1e1500 */
[----:B------:R0:W2:Y:S01]  /*3140*/  LDG.E.U16 R172, [R24.64] ;  /* 0x0000000618ac7981 */ /* 0x0000a2000c1e1500 */
[----:B------:R-:W-:Y:S01]  /*3150*/  FSEL R163, R163, -INF , P5 ;  /* 0xff800000a3a37808 */ /* 0x000fe20002800000 */
[----:B-1----:R-:W-:Y:S01]  /*3160*/  IMAD.WIDE R86, R2, 0x2, R62 ;  /* 0x0000000202567825 */ /* 0x002fe200078e023e */
[----:B------:R-:W-:-:S03]  /*3170*/  ISETP.GE.AND P5, PT, R252, R129, PT ;  /* 0x00000081fc00720c */ /* 0x000fc60003fa6270 */
[----:B0-----:R-:W-:Y:S01]  /*3180*/  IMAD.WIDE R24, R2, 0x2, R68 ;  /* 0x0000000202187825 */ /* 0x001fe200078e0244 */
[----:B------:R0:W2:Y:S01]  /*3190*/  LDG.E.U16 R167, [R86.64] ;  /* 0x0000000656a77981 */ /* 0x0000a2000c1e1500 */
[----:B------:R-:W-:-:S03]  /*31a0*/  FMNMX R129, R28, R101, !PT ;  /* 0x000000651c817209 */ /* 0x000fc60007800000 */
[----:B------:R1:W2:Y:S01]  /*31b0*/  LDG.E.U16 R101, [R24.64] ;  /* 0x0000000618657981 */ /* 0x0002a2000c1e1500 */
[----:B0-----:R-:W-:-:S04]  /*31c0*/  IMAD.WIDE R86, R2, 0x2, R74 ;  /* 0x0000000202567825 */ /* 0x001fc800078e024a */
[C---:B-1----:R-:W-:Y:S02]  /*31d0*/  IMAD.WIDE R24, R2.reuse, 0x2, R116 ;  /* 0x0000000202187825 */ /* 0x042fe400078e0274 */
[----:B------:R0:W2:Y:S04]  /*31e0*/  LDG.E.U16 R86, [R86.64] ;  /* 0x0000000656567981 */ /* 0x0000a8000c1e1500 */
[----:B0-----:R0:W2:Y:S02]  /*31f0*/  LDG.E.U16 R87, [R24.64] ;  /* 0x0000000618577981 */ /* 0x0010a4000c1e1500 */
[----:B0-----:R-:W-:-:S05]  /*3200*/  IMAD.WIDE R24, R2, 0x2, R36 ;  /* 0x0000000202187825 */ /* 0x001fca00078e0224 */
[----:B------:R0:W2:Y:S02]  /*3210*/  LDG.E.U16 R181, [R24.64] ;  /* 0x0000000618b57981 */ /* 0x0000a4000c1e1500 */
[----:B0-----:R-:W-:-:S05]  /*3220*/  IMAD.WIDE R24, R2, 0x2, R38 ;  /* 0x0000000202187825 */ /* 0x001fca00078e0226 */
[----:B------:R0:W2:Y:S02]  /*3230*/  LDG.E.U16 R176, [R24.64] ;  /* 0x0000000618b07981 */ /* 0x0000a4000c1e1500 */
[----:B0-----:R-:W-:-:S05]  /*3240*/  IMAD.WIDE R24, R2, 0x2, R40 ;  /* 0x0000000202187825 */ /* 0x001fca00078e0228 */
[----:B------:R0:W2:Y:S02]  /*3250*/  LDG.E.U16 R177, [R24.64] ;  /* 0x0000000618b17981 */ /* 0x0000a4000c1e1500 */
[----:B0-----:R-:W-:-:S05]  /*3260*/  IMAD.WIDE R24, R2, 0x2, R54 ;  /* 0x0000000202187825 */ /* 0x001fca00078e0236 */
[----:B------:R0:W2:Y:S02]  /*3270*/  LDG.E.U16 R210, [R24.64] ;  /* 0x0000000618d27981 */ /* 0x0000a4000c1e1500 */
[----:B0-----:R-:W-:-:S05]  /*3280*/  IMAD.WIDE R24, R2, 0x2, R42 ;  /* 0x0000000202187825 */ /* 0x001fca00078e022a */
[----:B------:R0:W2:Y:S01]  /*3290*/  LDG.E.U16 R179, [R24.64] ;  /* 0x0000000618b37981 */ /* 0x0000a2000c1e1500 */
[----:B------:R-:W-:Y:S01]  /*32a0*/  FMNMX R129, R29, R129, !PT ;  /* 0x000000811d817209 */ /* 0x000fe20007800000 */
[----:B0-----:R-:W-:-:S03]  /*32b0*/  IMAD.WIDE R24, R2, 0x2, R44 ;  /* 0x0000000202187825 */ /* 0x001fc600078e022c */
[----:B------:R-:W-:Y:S02]  /*32c0*/  FMNMX R129, R118, R129, !PT ;  /* 0x0000008176817209 */ /* 0x000fe40007800000 */
[----:B------:R0:W2:Y:S02]  /*32d0*/  LDG.E.U16 R180, [R24.64] ;  /* 0x0000000618b47981 */ /* 0x0000a4000c1e1500 */
[----:B------:R-:W-:Y:S01]  /*32e0*/  FMNMX R129, R119, R129, !PT ;  /* 0x0000008177817209 */ /* 0x000fe20007800000 */
[----:B0-----:R-:W-:-:S05]  /*32f0*/  IMAD.WIDE R24, R2, 0x2, R46 ;  /* 0x0000000202187825 */ /* 0x001fca00078e022e */
[----:B------:R0:W2:Y:S01]  /*3300*/  LDG.E.U16 R182, [R24.64] ;  /* 0x0000000618b67981 */ /* 0x0000a2000c1e1500 */
[----:B------:R-:W-:Y:S01]  /*3310*/  FMNMX R129, R121, R129, !PT ;  /* 0x0000008179817209 */ /* 0x000fe20007800000 */
[----:B0-----:R-:W-:-:S03]  /*3320*/  IMAD.WIDE R24, R2, 0x2, R48 ;  /* 0x0000000202187825 */ /* 0x001fc600078e0230 */
[----:B------:R-:W-:Y:S02]  /*3330*/  FMNMX R129, R131, R129, !PT ;  /* 0x0000008183817209 */ /* 0x000fe40007800000 */
[----:B------:R0:W5:Y:S01]  /*3340*/  LDG.E.U16 R183, [R24.64] ;  /* 0x0000000618b77981 */ /* 0x000162000c1e1500 */
[----:B------:R-:W-:Y:S01]  /*3350*/  IMAD.WIDE R108, R2, 0x2, R192 ;  /* 0x00000002026c7825 */ /* 0x000fe200078e02c0 */
[----:B------:R-:W-:-:S03]  /*3360*/  FMNMX R129, R141, R129, !PT ;  /* 0x000000818d817209 */ /* 0x000fc60007800000 */
[C---:B0-----:R-:W-:Y:S02]  /*3370*/  IMAD.WIDE R24, R2.reuse, 0x2, R58 ;  /* 0x0000000202187825 */ /* 0x041fe400078e023a */
[----:B------:R0:W5:Y:S04]  /*3380*/  LDG.E.U16 R108, [R108.64] ;  /* 0x000000066c6c7981 */ /* 0x000168000c1e1500 */
[----:B------:R1:W5:Y:S01]  /*3390*/  LDG.E.U16 R211, [R24.64] ;  /* 0x0000000618d37981 */ /* 0x000362000c1e1500 */
[----:B------:R-:W-:Y:S01]  /*33a0*/  IMAD.WIDE R132, R2, 0x2, R56 ;  /* 0x0000000202847825 */ /* 0x000fe200078e0238 */
[----:B------:R-:W-:-:S04]  /*33b0*/  FMNMX R129, R165, R129, !PT ;  /* 0x00000081a5817209 */ /* 0x000fc80007800000 */
[----:B0-----:R0:W5:Y:S01]  /*33c0*/  LDG.E.U16 R109, [R132.64] ;  /* 0x00000006846d7981 */ /* 0x001162000c1e1500 */
[----:B-1----:R-:W-:Y:S01]  /*33d0*/  IMAD.WIDE R24, R2, 0x2, R60 ;  /* 0x0000000202187825 */ /* 0x002fe200078e023c */
[----:B------:R-:W-:-:S04]  /*33e0*/  FMNMX R129, R168, R129, !PT ;  /* 0x00000081a8817209 */ /* 0x000fc80007800000 */
[----:B------:R1:W5:Y:S01]  /*33f0*/  LDG.E.U16 R215, [R24.64] ;  /* 0x0000000618d77981 */ /* 0x000362000c1e1500 */
[----:B------:R-:W-:Y:S01]  /*3400*/  FMNMX R129, R4, R129, !PT ;  /* 0x0000008104817209 */ /* 0x000fe20007800000 */
[----:B-1----:R-:W-:-:S05]  /*3410*/  IMAD.WIDE R24, R2, 0x2, R64 ;  /* 0x0000000202187825 */ /* 0x002fca00078e0240 */
[----:B------:R1:W5:Y:S01]  /*3420*/  LDG.E.U16 R214, [R24.64] ;  /* 0x0000000618d67981 */ /* 0x000362000c1e1500 */
[----:B------:R-:W-:Y:S01]  /*3430*/  FMNMX R129, R124, R129, !PT ;  /* 0x000000817c817209 */ /* 0x000fe20007800000 */
[----:B0-----:R-:W-:-:S04]  /*3440*/  IMAD.WIDE R132, R2, 0x2, R70 ;  /* 0x0000000202847825 */ /* 0x001fc800078e0246 */
[----:B-1----:R-:W-:Y:S01]  /*3450*/  IMAD.WIDE R24, R2, 0x2, R66 ;  /* 0x0000000202187825 */ /* 0x002fe200078e0242 */
[----:B------:R-:W-:Y:S01]  /*3460*/  FMNMX R129, R3, R129, !PT ;  /* 0x0000008103817209 */ /* 0x000fe20007800000 */
[----:B------:R0:W5:Y:S04]  /*3470*/  LDG.E.U16 R217, [R132.64] ;  /* 0x0000000684d97981 */ /* 0x000168000c1e1500 */
[----:B------:R1:W5:Y:S01]  /*3480*/  LDG.E.U16 R216, [R24.64] ;  /* 0x0000000618d87981 */ /* 0x000362000c1e1500 */
[----:B------:R-:W-:Y:S01]  /*3490*/  FMNMX R129, R175, R129, !PT ;  /* 0x00000081af817209 */ /* 0x000fe20007800000 */
[----:B------:R-:W-:Y:S02]  /*34a0*/  FMUL R130, R178, c[0x0][0x188] ;  /* 0x00006200b2827a20 */ /* 0x000fe40000400000 */
[----:B-1----:R-:W-:Y:S01]  /*34b0*/  IMAD.WIDE R24, R2, 0x2, R72 ;  /* 0x0000000202187825 */ /* 0x002fe200078e0248 */
[----:B------:R-:W-:-:S04]  /*34c0*/  FMNMX R129, R173, R129, !PT ;  /* 0x00000081ad817209 */ /* 0x000fc80007800000 */
[----:B------:R1:W5:Y:S01]  /*34d0*/  LDG.E.U16 R178, [R24.64] ;  /* 0x0000000618b27981 */ /* 0x000362000c1e1500 */
[----:B------:R-:W-:Y:S01]  /*34e0*/  FMNMX R129, R169, R129, !PT ;  /* 0x00000081a9817209 */ /* 0x000fe20007800000 */
[----:B0-----:R-:W-:Y:S02]  /*34f0*/  FMUL R132, R159, c[0x0][0x188] ;  /* 0x000062009f847a20 */ /* 0x001fe40000400000 */
[----:B------:R-:W-:Y:S01]  /*3500*/  FMUL R140, R158, c[0x0][0x188] ;  /* 0x000062009e8c7a20 */ /* 0x000fe20000400000 */
[----:B------:R-:W-:Y:S01]  /*3510*/  FMNMX R129, R30, R129, !PT ;  /* 0x000000811e817209 */ /* 0x000fe20007800000 */
[----:B------:R-:W-:Y:S02]  /*3520*/  FMUL R115, R115, c[0x0][0x188] ;  /* 0x0000620073737a20 */ /* 0x000fe40000400000 */
[----:B------:R-:W-:Y:S01]  /*3530*/  FMUL R114, R114, c[0x0][0x188] ;  /* 0x0000620072727a20 */ /* 0x000fe20000400000 */
[----:B------:R-:W-:Y:S01]  /*3540*/  FMNMX R129, R7, R129, !PT ;  /* 0x0000008107817209 */ /* 0x000fe20007800000 */
[----:B------:R-:W-:Y:S01]  /*3550*/  FMUL R27, R27, c[0x0][0x188] ;  /* 0x000062001b1b7a20 */ /* 0x000fe20000400000 */
[----:B-1----:R-:W-:Y:S01]  /*3560*/  SHF.R.U32.HI R24, RZ, 0xd, R13 ;  /* 0x0000000dff187819 */ /* 0x002fe2000001160d */
[----:B------:R-:W-:Y:S01]  /*3570*/  FMUL R26, R26, c[0x0][0x188] ;  /* 0x000062001a1a7a20 */ /* 0x000fe20000400000 */
[----:B------:R-:W-:Y:S01]  /*3580*/  FMNMX R129, R6, R129, !PT ;  /* 0x0000008106817209 */ /* 0x000fe20007800000 */
[----:B------:R-:W-:Y:S03]  /*3590*/  BAR.SYNC.DEFER_BLOCKING 0x0 ;  /* 0x0000000000007b1d */ /* 0x000fe60000010000 */
[----:B------:R-:W-:-:S04]  /*35a0*/  FMNMX R129, R163, R129, !PT ;  /* 0x00000081a3817209 */ /* 0x000fc80007800000 */
[----:B------:R-:W-:-:S04]  /*35b0*/  FMNMX R129, R112, R129, !PT ;  /* 0x0000008170817209 */ /* 0x000fc80007800000 */
[----:B------:R-:W-:-:S04]  /*35c0*/  FMNMX R129, R166, R129, !PT ;  /* 0x00000081a6817209 */ /* 0x000fc80007800000 */
[----:B------:R-:W-:-:S04]  /*35d0*/  FMNMX R129, R113, R129, !PT ;  /* 0x0000008171817209 */ /* 0x000fc80007800000 */
[----:B------:R-:W-:-:S04]  /*35e0*/  FMNMX R129, R104, R129, !PT ;  /* 0x0000008168817209 */ /* 0x000fc80007800000 */
[----:B------:R-:W-:-:S04]  /*35f0*/  FMNMX R129, R170, R129, !PT ;  /* 0x00000081aa817209 */ /* 0x000fc80007800000 */
[----:B------:R-:W-:-:S04]  /*3600*/  FMNMX R129, R105, R129, !PT ;  /* 0x0000008169817209 */ /* 0x000fc80007800000 */
[----:B------:R-:W-:-:S04]  /*3610*/  FMNMX R129, R84, R129, !PT ;  /* 0x0000008154817209 */ /* 0x000fc80007800000 */
[----:B------:R-:W-:-:S05]  /*3620*/  FMNMX R129, R85, R129, !PT ;  /* 0x0000008155817209 */ /* 0x000fca0007800000 */
[----:B------:R-:W0:Y:S01]  /*3630*/  SHFL.BFLY PT, R133, R129, 0x2, 0x1f ;  /* 0x0c401f0081857f89 */ /* 0x000e2200000e0000 */
[----:B------:R-:W-:Y:S02]  /*3640*/  FSEL R132, R132, -INF , P4 ;  /* 0xff80000084847808 */ /* 0x000fe40002000000 */
[----:B------:R-:W-:Y:S02]  /*3650*/  LOP3.LUT P4, RZ, R24, 0x1, RZ, 0xc0, !PT ;  /* 0x0000000118ff7812 */ /* 0x000fe4000788c0ff */
[--C-:B------:R-:W-:Y:S02]  /*3660*/  SHF.R.U32.HI R24, RZ, 0xc, R13.reuse ;  /* 0x0000000cff187819 */ /* 0x100fe4000001160d */
[----:B------:R-:W-:Y:S02]  /*3670*/  FSEL R140, R140, -INF , P5 ;  /* 0xff8000008c8c7808 */ /* 0x000fe40002800000 */
[----:B------:R-:W-:Y:S02]  /*3680*/  LOP3.LUT P5, RZ, R24, 0x1, RZ, 0xc0, !PT ;  /* 0x0000000118ff7812 */ /* 0x000fe400078ac0ff */
[----:B------:R-:W-:-:S02]  /*3690*/  SHF.R.U32.HI R24, RZ, 0x9, R13 ;  /* 0x00000009ff187819 */ /* 0x000fc4000001160d */
[----:B------:R-:W-:Y:S02]  /*36a0*/  FSEL R144, R115, -INF , P3 ;  /* 0xff80000073907808 */ /* 0x000fe40001800000 */
[----:B------:R-:W-:Y:S02]  /*36b0*/  LOP3.LUT P3, RZ, R24, 0x1, RZ, 0xc0, !PT ;  /* 0x0000000118ff7812 */ /* 0x000fe4000786c0ff */
[----:B0-----:R-:W-:-:S05]  /*36c0*/  FMNMX R133, R129, R133, !PT ;  /* 0x0000008581857209 */ /* 0x001fca0007800000 */
[----:B------:R-:W0:Y:S01]  /*36d0*/  SHFL.BFLY PT, R24, R133, 0x1, 0x1f ;  /* 0x0c201f0085187f89 */ /* 0x000e2200000e0000 */
[--C-:B------:R-:W-:Y:S02]  /*36e0*/  SHF.R.U32.HI R25, RZ, 0x8, R13.reuse ;  /* 0x00000008ff197819 */ /* 0x100fe4000001160d */
[----:B------:R-:W-:Y:S02]  /*36f0*/  FSEL R146, R114, -INF , P6 ;  /* 0xff80000072927808 */ /* 0x000fe40003000000 */
[----:B------:R-:W-:Y:S02]  /*3700*/  LOP3.LUT P6, RZ, R25, 0x1, RZ, 0xc0, !PT ;  /* 0x0000000119ff7812 */ /* 0x000fe400078cc0ff */
[----:B------:R-:W-:Y:S01]  /*3710*/  SHF.R.U32.HI R25, RZ, 0x5, R13 ;  /* 0x00000005ff197819 */ /* 0x000fe2000001160d */
[----:B------:R-:W-:Y:S01]  /*3720*/  FMUL R129, R134, c[0x0][0x188] ;  /* 0x0000620086817a20 */ /* 0x000fe20000400000 */
[----:B------:R-:W-:Y:S02]  /*3730*/  FSEL R149, R27, -INF , P2 ;  /* 0xff8000001b957808 */ /* 0x000fe40001000000 */
[----:B------:R-:W-:-:S02]  /*3740*/  LOP3.LUT P2, RZ, R25, 0x1, RZ, 0xc0, !PT ;  /* 0x0000000119ff7812 */ /* 0x000fc4000784c0ff */
[--C-:B------:R-:W-:Y:S02]  /*3750*/  SHF.R.U32.HI R25, RZ, 0x4, R13.reuse ;  /* 0x00000004ff197819 */ /* 0x100fe4000001160d */
[----:B------:R-:W-:Y:S02]  /*3760*/  SHF.R.U32.HI R13, RZ, 0x1, R13 ;  /* 0x00000001ff0d7819 */ /* 0x000fe4000001160d */
[----:B------:R-:W-:Y:S02]  /*3770*/  FSEL R129, R129, -INF , !P4 ;  /* 0xff80000081817808 */ /* 0x000fe40006000000 */
[----:B------:R-:W-:Y:S02]  /*3780*/  LOP3.LUT P4, RZ, R13, 0x1, RZ, 0xc0, !PT ;  /* 0x000000010dff7812 */ /* 0x000fe4000788c0ff */
[----:B0-----:R-:W-:-:S04]  /*3790*/  FMNMX R24, R133, R24, !PT ;  /* 0x0000001885187209 */ /* 0x001fc80007800000 */
[----:B------:R-:W-:-:S05]  /*37a0*/  FMNMX R13, R24, R14, !PT ;  /* 0x0000000e180d7209 */ /* 0x000fca0007800000 */
[----:B------:R-:W-:-:S04]  /*37b0*/  FADD R5, R5, -R13 ;  /* 0x8000000d05057221 */ /* 0x000fc80000000000 */
[----:B------:R-:W-:-:S04]  /*37c0*/  FMUL R5, R5, 1.4426950216293334961 ;  /* 0x3fb8aa3b05057820 */ /* 0x000fc80000400000 */
[----:B------:R0:W-:Y:S02]  /*37d0*/  MUFU.EX2 R161, R5 ;  /* 0x0000000500a17308 */ /* 0x0001e40000000800 */
[----:B0-----:R-:W-:-:S04]  /*37e0*/  FMNMX R5, R22, R164, !PT ;  /* 0x000000a416057209 */ /* 0x001fc80007800000 */
        /* <DEDUP_REMOVED lines=11> */
[----:B------:R-:W-:Y:S02]  /*38a0*/  FMNMX R5, R137, R5, !PT ;  /* 0x0000000589057209 */ /* 0x000fe40007800000 */
[----:B------:R-:W-:Y:S02]  /*38b0*/  FSEL R130, R130, -INF , P1 ;  /* 0xff80000082827808 */ /* 0x000fe40000800000 */
[----:B------:R-:W-:Y:S02]  /*38c0*/  ISETP.GE.AND P1, PT, R252, R31, PT ;  /* 0x0000001ffc00720c */ /* 0x000fe40003f26270 */
[----:B------:R-:W-:Y:S02]  /*38d0*/  FMNMX R5, R128, R5, !PT ;  /* 0x0000000580057209 */ /* 0x000fe40007800000 */
[----:B------:R-:W-:Y:S02]  /*38e0*/  FSEL R155, R26, -INF , P1 ;  /* 0xff8000001a9b7808 */ /* 0x000fe40000800000 */
[----:B------:R-:W-:-:S04]  /*38f0*/  FMNMX R5, R136, R5, !PT ;  /* 0x0000000588057209 */ /* 0x000fc80007800000 */
[----:B------:R-:W-:-:S04]  /*3900*/  FMNMX R5, R155, R5, !PT ;  /* 0x000000059b057209 */ /* 0x000fc80007800000 */
[----:B------:R-:W-:Y:S01]  /*3910*/  FMNMX R5, R149, R5, !PT ;  /* 0x0000000595057209 */ /* 0x000fe20007800000 */
[----:B------:R-:W-:-:S03]  /*3920*/  FADD R131, R131, -R13 ;  /* 0x8000000d83837221 */ /* 0x000fc60000000000 */
[----:B------:R-:W-:Y:S02]  /*3930*/  FMNMX R5, R146, R5, !PT ;  /* 0x0000000592057209 */ /* 0x000fe40007800000 */
[----:B------:R-:W-:Y:S02]  /*3940*/  LOP3.LUT R115, R17, 0x10, RZ, 0x3c, !PT ;  /* 0x0000001011737812 */ /* 0x000fe400078e3cff */
[----:B------:R-:W-:Y:S01]  /*3950*/  FMNMX R5, R144, R5, !PT ;  /* 0x0000000590057209 */ /* 0x000fe20007800000 */
[----:B------:R-:W-:Y:S01]  /*3960*/  FMUL R131, R131, 1.4426950216293334961 ;  /* 0x3fb8aa3b83837820 */ /* 0x000fe20000400000 */
[----:B--2---:R-:W-:Y:S02]  /*3970*/  STS.U16 [R17], R125 ;  /* 0x0000007d11007388 */ /* 0x004fe40000000400 */
[----:B------:R-:W-:Y:S02]  /*3980*/  FMNMX R5, R140, R5, !PT ;  /* 0x000000058c057209 */ /* 0x000fe40007800000 */
[----:B------:R-:W-:Y:S01]  /*3990*/  STS.U16 [R17+0x800], R147 ;  /* 0x0008009311007388 */ /* 0x000fe20000000400 */
[----:B------:R-:W-:-:S03]  /*39a0*/  FADD R121, R121, -R13 ;  /* 0x8000000d79797221 */ /* 0x000fc60000000000 */
[----:B---3--:R-:W-:Y:S04]  /*39b0*/  STS.U16 [R17+0x1000], R150 ;  /* 0x0010009611007388 */ /* 0x008fe80000000400 */
[----:B----4-:R-:W-:Y:S04]  /*39c0*/  STS.U16 [R17+0x1800], R126 ;  /* 0x0018007e11007388 */ /* 0x010fe80000000400 */
[----:B------:R0:W-:Y:S01]  /*39d0*/  STS.U16 [R115+0x100], R145 ;  /* 0x0001009173007388 */ /* 0x0001e20000000400 */
[----:B------:R-:W-:Y:S01]  /*39e0*/  FMUL R121, R121, 1.4426950216293334961 ;  /* 0x3fb8aa3b79797820 */ /* 0x000fe20000400000 */
[----:B0-----:R0:W-:Y:S02]  /*39f0*/  MUFU.EX2 R145, R131 ;  /* 0x0000008300917308 */ /* 0x0011e40000000800 */
[----:B0-----:R-:W-:Y:S01]  /*3a00*/  FADD R131, R4, -R13 ;  /* 0x8000000d04837221 */ /* 0x001fe20000000000 */
[----:B------:R-:W-:-:S05]  /*3a10*/  FMNMX R4, R132, R5, !PT ;  /* 0x0000000584047209 */ /* 0x000fca0007800000 */
[----:B------:R0:W-:Y:S01]  /*3a20*/  MUFU.EX2 R147, R121 ;  /* 0x0000007900937308 */ /* 0x0001e20000000800 */
[----:B------:R-:W-:Y:S01]  /*3a30*/  FMNMX R4, R130, R4, !PT ;  /* 0x0000000482047209 */ /* 0x000fe20007800000 */
[----:B------:R-:W-:-:S03]  /*3a40*/  FMUL R31, R102, c[0x0][0x188] ;  /* 0x00006200661f7a20 */ /* 0x000fc60000400000 */
[----:B------:R-:W-:Y:S01]  /*3a50*/  FMNMX R4, R127, R4, !PT ;  /* 0x000000047f047209 */ /* 0x000fe20007800000 */
[----:B0-----:R-:W-:-:S03]  /*3a60*/  FMUL R121, R135, c[0x0][0x188] ;  /* 0x0000620087797a20 */ /* 0x001fc60000400000 */
[----:B------:R-:W-:Y:S01]  /*3a70*/  FMNMX R4, R129, R4, !PT ;  /* 0x0000000481047209 */ /* 0x000fe20007800000 */
[--C-:B------:R-:W-:Y:S01]  /*3a80*/  FADD R157, R23, -R13.reuse ;  /* 0x8000000d179d7221 */ /* 0x100fe20000000000 */
[----:B------:R-:W-:Y:S01]  /*3a90*/  FSEL R121, R121, -INF , !P5 ;  /* 0xff80000079797808 */ /* 0x000fe20006800000 */
[----:B------:R-:W-:Y:S01]  /*3aa0*/  FMUL R23, R103, c[0x0][0x188] ;  /* 0x0000620067177a20 */ /* 0x000fe20000400000 */
[----:B------:R-:W-:Y:S02]  /*3ab0*/  FSEL R31, R31, -INF , !P3 ;  /* 0xff8000001f1f7808 */ /* 0x000fe40005800000 */
[----:B------:R-:W-:Y:S01]  /*3ac0*/  FMNMX R4, R121, R4, !PT ;  /* 0x0000000479047209 */ /* 0x000fe20007800000 */
[----:B------:R-:W-:Y:S01]  /*3ad0*/  FMUL R106, R106, c[0x0][0x188] ;  /* 0x000062006a6a7a20 */ /* 0x000fe20000400000 */
[----:B------:R-:W-:Y:S01]  /*3ae0*/  FSEL R23, R23, -INF , !P6 ;  /* 0xff80000017177808 */ /* 0x000fe20007000000 */
[--C-:B------:R-:W-:Y:S01]  /*3af0*/  FADD R3, R3, -R13.reuse ;  /* 0x8000000d03037221 */ /* 0x100fe20000000000 */
[----:B------:R-:W-:Y:S01]  /*3b00*/  FMNMX R4, R31, R4, !PT ;  /* 0x000000041f047209 */ /* 0x000fe20007800000 */
[----:B------:R-:W-:Y:S01]  /*3b10*/  FADD R29, R29, -R13 ;  /* 0x8000000d1d1d7221 */ /* 0x000fe20000000000 */
[----:B------:R-:W-:Y:S01]  /*3b20*/  LOP3.LUT P1, RZ, R25, 0x1, RZ, 0xc0, !PT ;  /* 0x0000000119ff7812 */ /* 0x000fe2000782c0ff */
[----:B------:R-:W-:Y:S01]  /*3b30*/  FMUL R26, R107, c[0x0][0x188] ;  /* 0x000062006b1a7a20 */ /* 0x000fe20000400000 */
[----:B------:R-:W-:Y:S01]  /*3b40*/  FMNMX R4, R23, R4, !PT ;  /* 0x0000000417047209 */ /* 0x000fe20007800000 */
[----:B------:R-:W-:Y:S01]  /*3b50*/  FMUL R126, R3, 1.4426950216293334961 ;  /* 0x3fb8aa3b037e7820 */ /* 0x000fe20000400000 */
[----:B------:R-:W-:Y:S01]  /*3b60*/  FSEL R3, R106, -INF , !P2 ;  /* 0xff8000006a037808 */ /* 0x000fe20005000000 */
[----:B------:R-:W-:Y:S01]  /*3b70*/  FMUL R29, R29, 1.4426950216293334961 ;  /* 0x3fb8aa3b1d1d7820 */ /* 0x000fe20000400000 */
[----:B------:R-:W-:Y:S01]  /*3b80*/  FSEL R26, R26, -INF , !P1 ;  /* 0xff8000001a1a7808 */ /* 0x000fe20004800000 */
[----:B------:R-:W-:Y:S01]  /*3b90*/  FMUL R27, R110, c[0x0][0x188] ;  /* 0x000062006e1b7a20 */ /* 0x000fe20000400000 */
[----:B------:R-:W-:Y:S01]  /*3ba0*/  FMNMX R4, R3, R4, !PT ;  /* 0x0000000403047209 */ /* 0x000fe20007800000 */
[----:B------:R0:W-:Y:S03]  /*3bb0*/  MUFU.EX2 R156, R29 ;  /* 0x0000001d009c7308 */ /* 0x0001e60000000800 */
[----:B------:R-:W-:-:S02]  /*3bc0*/  FSEL R27, R27, -INF , !P4 ;  /* 0xff8000001b1b7808 */ /* 0x000fc40006000000 */
[----:B------:R-:W-:Y:S01]  /*3bd0*/  FMNMX R4, R26, R4, !PT ;  /* 0x000000041a047209 */ /* 0x000fe20007800000 */
[----:B0-----:R-:W-:-:S03]  /*3be0*/  FMUL R29, R111, c[0x0][0x188] ;  /* 0x000062006f1d7a20 */ /* 0x001fc60000400000 */
[----:B------:R-:W-:Y:S01]  /*3bf0*/  FMNMX R4, R27, R4, !PT ;  /* 0x000000041b047209 */ /* 0x000fe20007800000 */
[----:B------:R-:W-:Y:S01]  /*3c00*/  FADD R8, R8, -R13 ;  /* 0x8000000d08087221 */ /* 0x000fe20000000000 */
[----:B------:R-:W-:-:S03]  /*3c10*/  FSEL R29, R29, -INF , P0 ;  /* 0xff8000001d1d7808 */ /* 0x000fc60000000000 */
[----:B------:R-:W-:Y:S01]  /*3c20*/  FMUL R8, R8, 1.4426950216293334961 ;  /* 0x3fb8aa3b08087820 */ /* 0x000fe20000400000 */
[----:B------:R-:W-:-:S03]  /*3c30*/  FMNMX R4, R29, R4, !PT ;  /* 0x000000041d047209 */ /* 0x000fc60007800000 */
[----:B------:R0:W-:Y:S02]  /*3c40*/  MUFU.EX2 R162, R8 ;  /* 0x0000000800a27308 */ /* 0x0001e40000000800 */
[----:B0-----:R-:W0:Y:S01]  /*3c50*/  SHFL.BFLY PT, R8, R4, 0x2, 0x1f ;  /* 0x0c401f0004087f89 */ /* 0x001e2200000e0000 */
[--C-:B------:R-:W-:Y:S01]  /*3c60*/  FADD R6, R6, -R13.reuse ;  /* 0x8000000d06067221 */ /* 0x100fe20000000000 */
[----:B------:R-:W-:Y:S02]  /*3c70*/  LOP3.LUT R114, R17, 0x20, RZ, 0x3c, !PT ;  /* 0x0000002011727812 */ /* 0x000fe400078e3cff */
[----:B-----5:R-:W-:Y:S01]  /*3c80*/  STS.U16 [R115+0x900], R151 ;  /* 0x0009009773007388 */ /* 0x020fe20000000400 */
[----:B------:R-:W-:Y:S02]  /*3c90*/  FADD R9, R9, -R13 ;  /* 0x8000000d09097221 */ /* 0x000fe40000000000 */
[----:B------:R-:W-:Y:S01]  /*3ca0*/  FMUL R6, R6, 1.4426950216293334961 ;  /* 0x3fb8aa3b06067820 */ /* 0x000fe20000400000 */
[----:B------:R-:W-:Y:S04]  /*3cb0*/  STS.U16 [R115+0x1100], R181 ;  /* 0x001100b573007388 */ /* 0x000fe80000000400 */
[----:B------:R1:W-:Y:S01]  /*3cc0*/  STS.U16 [R115+0x1900], R210 ;  /* 0x001900d273007388 */ /* 0x0003e20000000400 */
[----:B------:R-:W-:Y:S01]  /*3cd0*/  FMUL R9, R9, 1.4426950216293334961 ;  /* 0x3fb8aa3b09097820 */ /* 0x000fe20000400000 */
[----:B------:R0:W-:Y:S02]  /*3ce0*/  MUFU.EX2 R24, R6 ;  /* 0x0000000600187308 */ /* 0x0001e40000000800 */
[----:B------:R-:W-:Y:S01]  /*3cf0*/  STS.U16 [R114+0x200], R174 ;  /* 0x000200ae72007388 */ /* 0x000fe20000000400 */
[----:B------:R-:W-:-:S03]  /*3d00*/  LOP3.LUT R103, R17, 0x40, RZ, 0x3c, !PT ;  /* 0x0000004011677812 */ /* 0x000fc600078e3cff */
[----:B------:R-:W-:Y:S01]  /*3d10*/  STS.U16 [R114+0xa00], R172 ;  /* 0x000a00ac72007388 */ /* 0x000fe20000000400 */
[----:B-1----:R-:W-:-:S03]  /*3d20*/  LOP3.LUT R115, R17, 0x30, RZ, 0x3c, !PT ;  /* 0x0000003011737812 */ /* 0x002fc600078e3cff */
[----:B------:R-:W-:Y:S01]  /*3d30*/  STS.U16 [R114+0x1200], R176 ;  /* 0x001200b072007388 */ /* 0x000fe20000000400 */
[----:B0-----:R-:W-:-:S03]  /*3d40*/  FMNMX R6, R4, R8, !PT ;  /* 0x0000000804067209 */ /* 0x001fc60007800000 */
[----:B------:R-:W-:Y:S01]  /*3d50*/  STS.U16 [R114+0x1a00], R211 ;  /* 0x001a00d372007388 */ /* 0x000fe20000000400 */
[----:B------:R0:W-:Y:S03]  /*3d60*/  MUFU.EX2 R160, R9 ;  /* 0x0000000900a07308 */ /* 0x0001e60000000800 */
[----:B------:R-:W-:Y:S01]  /*3d70*/  STS.U16 [R115+0x300], R171 ;  /* 0x000300ab73007388 */ /* 0x000fe20000000400 */
[----:B------:R-:W-:-:S03]  /*3d80*/  LOP3.LUT R102, R17, 0x50, RZ, 0x3c, !PT ;  /* 0x0000005011667812 */ /* 0x000fc600078e3cff */
[----:B------:R-:W-:Y:S04]  /*3d90*/  STS.U16 [R115+0xb00], R109 ;  /* 0x000b006d73007388 */ /* 0x000fe80000000400 */
[----:B------:R-:W-:Y:S04]  /*3da0*/  STS.U16 [R115+0x1300], R177 ;  /* 0x001300b173007388 */ /* 0x000fe80000000400 */
[----:B------:R-:W-:Y:S04]  /*3db0*/  STS.U16 [R115+0x1b00], R215 ;  /* 0x001b00d773007388 */ /* 0x000fe80000000400 */
[----:B0-----:R-:W0:Y:S04]  /*3dc0*/  SHFL.BFLY PT, R9, R6, 0x1, 0x1f ;  /* 0x0c201f0006097f89 */ /* 0x001e2800000e0000 */
[----:B------:R-:W-:Y:S04]  /*3dd0*/  STS.U16 [R103+0x400], R108 ;  /* 0x0004006c67007388 */ /* 0x000fe80000000400 */
[----:B------:R-:W-:Y:S04]  /*3de0*/  STS.U16 [R103+0xc00], R167 ;  /* 0x000c00a767007388 */ /* 0x000fe80000000400 */
[----:B------:R-:W-:Y:S04]  /*3df0*/  STS.U16 [R103+0x1400], R179 ;  /* 0x001400b367007388 */ /* 0x000fe80000000400 */
[----:B------:R1:W-:Y:S04]  /*3e00*/  STS.U16 [R103+0x1c00], R214 ;  /* 0x001c00d667007388 */ /* 0x0003e80000000400 */
[----:B------:R-:W-:Y:S04]  /*3e10*/  STS.U16 [R102+0x500], R100 ;  /* 0x0005006466007388 */ /* 0x000fe80000000400 */
[----:B------:R-:W-:Y:S01]  /*3e20*/  STS.U16 [R102+0xd00], R101 ;  /* 0x000d006566007388 */ /* 0x000fe20000000400 */
[----:B-1----:R-:W-:-:S03]  /*3e30*/  LOP3.LUT R103, R17, 0x60, RZ, 0x3c, !PT ;  /* 0x0000006011677812 */ /* 0x002fc600078e3cff */
[----:B------:R-:W-:Y:S04]  /*3e40*/  STS.U16 [R102+0x1500], R180 ;  /* 0x001500b466007388 */ /* 0x000fe80000000400 */
[----:B------:R1:W-:Y:S04]  /*3e50*/  STS.U16 [R102+0x1d00], R216 ;  /* 0x001d00d866007388 */ /* 0x0003e80000000400 */
[----:B------:R-:W-:Y:S04]  /*3e60*/  STS.U16 [R103+0x600], R83 ;  /* 0x0006005367007388 */ /* 0x000fe80000000400 */
[----:B------:R-:W-:Y:S01]  /*3e70*/  STS.U16 [R103+0xe00], R86 ;  /* 0x000e005667007388 */ /* 0x000fe20000000400 */
[----:B-1----:R-:W-:-:S03]  /*3e80*/  LOP3.LUT R102, R17, 0x70, RZ, 0x3c, !PT ;  /* 0x0000007011667812 */ /* 0x002fc600078e3cff */
[----:B------:R-:W-:Y:S01]  /*3e90*/  STS.U16 [R103+0x1600], R182 ;  /* 0x001600b667007388 */ /* 0x000fe20000000400 */
[----:B------:R-:W-:-:S03]  /*3ea0*/  FADD R16, R16, -R13 ;  /* 0x8000000d10107221 */ /* 0x000fc60000000000 */
[----:B------:R-:W-:Y:S04]  /*3eb0*/  STS.U16 [R103+0x1e00], R217 ;  /* 0x001e00d967007388 */ /* 0x000fe80000000400 */
[----:B------:R-:W-:Y:S04]  /*3ec0*/  STS.U16 [R102+0x700], R82 ;  /* 0x0007005266007388 */ /* 0x000fe80000000400 */
[----:B------:R-:W-:Y:S04]  /*3ed0*/  STS.U16 [R102+0xf00], R87 ;  /* 0x000f005766007388 */ /* 0x000fe80000000400 */
[----:B------:R-:W-:Y:S01]  /*3ee0*/  STS.U16 [R102+0x1700], R183 ;  /* 0x001700b766007388 */ /* 0x000fe20000000400 */
[----:B------:R-:W-:-:S03]  /*3ef0*/  FMUL R16, R16, 1.4426950216293334961 ;  /* 0x3fb8aa3b10107820 */ /* 0x000fc60000400000 */
[----:B------:R-:W-:Y:S01]  /*3f00*/  STS.U16 [R102+0x1f00], R178 ;  /* 0x001f00b266007388 */ /* 0x000fe20000000400 */
[----:B------:R0:W-:Y:S02]  /*3f10*/  MUFU.EX2 R159, R16 ;  /* 0x00000010009f7308 */ /* 0x0001e40000000800 */
[----:B0-----:R-:W-:Y:S01]  /*3f20*/  FMNMX R16, R6, R9, !PT ;  /* 0x0000000906107209 */ /* 0x001fe20007800000 */
[----:B------:R-:W-:-:S03]  /*3f30*/  FADD R6, -R13, R14 ;  /* 0x0000000e0d067221 */ /* 0x000fc60000000100 */
[----:B------:R-:W-:Y:S01]  /*3f40*/  FMNMX R16, R16, R20, !PT ;  /* 0x0000001410107209 */ /* 0x000fe20007800000 */
[----:B------:R-:W-:Y:S02]  /*3f50*/  FMUL R6, R6, 1.4426950216293334961 ;  /* 0x3fb8aa3b06067820 */ /* 0x000fe40000400000 */
[----:B------:R-:W-:Y:S02]  /*3f60*/  FADD R165, R165, -R13 ;  /* 0x8000000da5a57221 */ /* 0x000fe40000000000 */
[--C-:B------:R-:W-:Y:S02]  /*3f70*/  FADD R100, R22, -R16.reuse ;  /* 0x8000001016647221 */ /* 0x100fe40000000000 */
[----:B------:R0:W1:Y:S01]  /*3f80*/  MUFU.EX2 R22, R6 ;  /* 0x0000000600167308 */ /* 0x0000620000000800 */
[--C-:B------:R-:W-:Y:S02]  /*3f90*/  FADD R164, R164, -R16.reuse ;  /* 0x80000010a4a47221 */ /* 0x100fe40000000000 */
[----:B------:R-:W-:-:S02]  /*3fa0*/  FADD R81, R81, -R16 ;  /* 0x8000001051517221 */ /* 0x000fc40000000000 */
[----:B------:R-:W-:Y:S02]  /*3fb0*/  FMUL R134, R165, 1.4426950216293334961 ;  /* 0x3fb8aa3ba5867820 */ /* 0x000fe40000400000 */
[----:B0-----:R-:W-:Y:S02]  /*3fc0*/  FADD R6, -R16, R20 ;  /* 0x0000001410067221 */ /* 0x001fe40000000100 */
[----:B------:R-:W-:Y:S02]  /*3fd0*/  FMUL R165, R164, 1.4426950216293334961 ;  /* 0x3fb8aa3ba4a57820 */ /* 0x000fe40000400000 */
[----:B------:R-:W-:Y:S02]  /*3fe0*/  FMUL R20, R6, 1.4426950216293334961 ;  /* 0x3fb8aa3b06147820 */ /* 0x000fe40000400000 */
[----:B------:R-:W-:Y:S01]  /*3ff0*/  FMUL R135, R100, 1.4426950216293334961 ;  /* 0x3fb8aa3b64877820 */ /* 0x000fe20000400000 */
[----:B------:R-:W-:Y:S01]  /*4000*/  BAR.SYNC.DEFER_BLOCKING 0x0 ;  /* 0x0000000000007b1d */ /* 0x000fe20000010000 */
[----:B------:R-:W-:-:S02]  /*4010*/  FMUL R164, R81, 1.4426950216293334961 ;  /* 0x3fb8aa3b51a47820 */ /* 0x000fc40000400000 */
[----:B------:R-:W-:Y:S02]  /*4020*/  FADD R6, R80, -R16 ;  /* 0x8000001050067221 */ /* 0x000fe40000000000 */
[----:B------:R-:W-:-:S04]  /*4030*/  FADD R163, R163, -R13 ;  /* 0x8000000da3a37221 */ /* 0x000fc80000000000 */
[----:B------:R-:W-:Y:S02]  /*4040*/  FMUL R5, R163, 1.4426950216293334961 ;  /* 0x3fb8aa3ba3057820 */ /* 0x000fe40000400000 */
[----:B------:R-:W-:Y:S01]  /*4050*/  FMUL R163, R6, 1.4426950216293334961 ;  /* 0x3fb8aa3b06a37820 */ /* 0x000fe20000400000 */
[----:B------:R-:W0:Y:S04]  /*4060*/  LDSM.16.M88.4 R100, [R18] ;  /* 0x000000001264783b */ /* 0x000e280000000200 */
[----:B------:R-:W2:Y:S01]  /*4070*/  LDSM.16.M88.4 R80, [R18+0x800] ;  /* 0x000800001250783b */ /* 0x000ea20000000200 */
[----:B------:R-:W-:Y:S01]  /*4080*/  MUFU.EX2 R135, R135 ;  /* 0x0000008700877308 */ /* 0x000fe20000000800 */
[--C-:B------:R-:W-:Y:S02]  /*4090*/  FADD R7, R7, -R13.reuse ;  /* 0x8000000d07077221 */ /* 0x100fe40000000000 */
[----:B------:R-:W-:-:S05]  /*40a0*/  FADD R112, R112, -R13 ;  /* 0x8000000d70707221 */ /* 0x000fca0000000000 */
[----:B------:R-:W-:Y:S01]  /*40b0*/  MUFU.EX2 R165, R165 ;  /* 0x000000a500a57308 */ /* 0x000fe20000000800 */
[----:B------:R-:W-:Y:S02]  /*40c0*/  FMUL R7, R7, 1.4426950216293334961 ;  /* 0x3fb8aa3b07077820 */ /* 0x000fe40000400000 */
[----:B------:R-:W-:-:S05]  /*40d0*/  FADD R113, R113, -R13 ;  /* 0x8000000d71717221 */ /* 0x000fca0000000000 */
[----:B------:R-:W-:Y:S01]  /*40e0*/  MUFU.EX2 R164, R164 ;  /* 0x000000a400a47308 */ /* 0x000fe20000000800 */
[----:B------:R-:W-:-:S07]  /*40f0*/  FADD R105, R105, -R13 ;  /* 0x8000000d69697221 */ /* 0x000fce0000000000 */
[----:B------:R-:W3:Y:S08]  /*4100*/  MUFU.EX2 R20, R20 ;  /* 0x0000001400147308 */ /* 0x000ef00000000800 */
[----:B------:R-:W4:Y:S01]  /*4110*/  MUFU.EX2 R163, R163 ;  /* 0x000000a300a37308 */ /* 0x000f220000000800 */
[--C-:B------:R-:W-:Y:S02]  /*4120*/  FADD R6, R84, -R13.reuse ;  /* 0x8000000d54067221 */ /* 0x100fe40000000000 */
[----:B------:R-:W-:-:S02]  /*4130*/  FADD R108, R85, -R13 ;  /* 0x8000000d556c7221 */ /* 0x000fc40000000000 */
[----:B------:R-:W5:Y:S01]  /*4140*/  LDSM.16.M88.4 R84, [R18+0x1000] ;  /* 0x001000001254783b */ /* 0x000f620000000200 */
[----:B------:R-:W-:Y:S02]  /*4150*/  FMUL R4, R113, 1.4426950216293334961 ;  /* 0x3fb8aa3b71047820 */ /* 0x000fe40000400000 */
[----:B------:R0:W-:Y:S01]  /*4160*/  MUFU.EX2 R25, R7 ;  /* 0x0000000700197308 */ /* 0x0001e20000000800 */
[--C-:B------:R-:W-:Y:S02]  /*4170*/  FADD R104, R104, -R13.reuse ;  /* 0x8000000d68687221 */ /* 0x100fe40000000000 */
[----:B------:R-:W-:Y:S02]  /*4180*/  FMUL R105, R105, 1.4426950216293334961 ;  /* 0x3fb8aa3b69697820 */ /* 0x000fe40000400000 */
[----:B------:R-:W-:Y:S02]  /*4190*/  FADD R158, R28, -R13 ;  /* 0x8000000d1c9e7221 */ /* 0x000fe40000000000 */
[----:B0-----:R-:W-:-:S02]  /*41a0*/  FMUL R7, R112, 1.4426950216293334961 ;  /* 0x3fb8aa3b70077820 */ /* 0x001fc40000400000 */
[----:B------:R-:W0:Y:S01]  /*41b0*/  LDSM.16.M88.4 R112, [R18+0x1800] ;  /* 0x001800001270783b */ /* 0x000e220000000200 */
[----:B------:R-:W-:Y:S01]  /*41c0*/  FMUL R28, R104, 1.4426950216293334961 ;  /* 0x3fb8aa3b681c7820 */ /* 0x000fe20000400000 */
[----:B------:R2:W-:Y:S01]  /*41d0*/  MUFU.EX2 R14, R105 ;  /* 0x00000069000e7308 */ /* 0x0005e20000000800 */
[----:B-1----:R-:W-:Y:S01]  /*41e0*/  FMUL R88, R22, R88 ;  /* 0x0000005816587220 */ /* 0x002fe20000400000 */
[----:B------:R-:W-:Y:S01]  /*41f0*/  F2FP.BF16.PACK_AB R104, R162, R161 ;  /* 0x000000a1a268723e */ /* 0x000fe200000010ff */
[----:B------:R-:W-:Y:S01]  /*4200*/  FMUL R89, R22, R89 ;  /* 0x0000005916597220 */ /* 0x000fe20000400000 */
[----:B------:R-:W-:Y:S01]  /*4210*/  F2FP.BF16.PACK_AB R106, R159, R160 ;  /* 0x000000a09f6a723e */ /* 0x000fe200000010ff */
[C---:B---3--:R-:W-:Y:S01]  /*4220*/  FMUL R90, R20.reuse, R90 ;  /* 0x0000005a145a7220 */ /* 0x048fe20000400000 */
[----:B----4-:R-:W-:Y:S01]  /*4230*/  F2FP.BF16.PACK_AB R107, R163, R164 ;  /* 0x000000a4a36b723e */ /* 0x010fe200000010ff */
[----:B------:R-:W-:Y:S01]  /*4240*/  FMUL R91, R20, R91 ;  /* 0x0000005b145b7220 */ /* 0x000fe20000400000 */
[----:B--2---:R-:W-:Y:S01]  /*4250*/  F2FP.BF16.PACK_AB R105, R165, R135 ;  /* 0x00000087a569723e */ /* 0x004fe200000010ff */
[----:B------:R-:W-:-:S02]  /*4260*/  FMUL R92, R22, R92 ;  /* 0x0000005c165c7220 */ /* 0x000fc40000400000 */
[----:B------:R-:W-:Y:S02]  /*4270*/  FMUL R93, R22, R93 ;  /* 0x0000005d165d7220 */ /* 0x000fe40000400000 */
[C---:B------:R-:W-:Y:S02]  /*4280*/  FMUL R94, R20.reuse, R94 ;  /* 0x0000005e145e7220 */ /* 0x040fe40000400000 */
[----:B------:R-:W-:Y:S01]  /*4290*/  FMUL R95, R20, R95 ;  /* 0x0000005f145f7220 */ /* 0x000fe20000400000 */
[----:B------:R-:W-:Y:S01]  /*42a0*/  HMMA.16816.F32.BF16 R88, R104, R100, R88 ;  /* 0x000000646858723c */ /* 0x000fe20000041858 */
[----:B------:R-:W-:Y:S02]  /*42b0*/  FMUL R108, R108, 1.4426950216293334961 ;  /* 0x3fb8aa3b6c6c7820 */ /* 0x000fe40000400000 */
[----:B------:R-:W-:Y:S02]  /*42c0*/  FADD R118, R118, -R13 ;  /* 0x8000000d76767221 */ /* 0x000fe40000000000 */
[----:B------:R-:W-:-:S02]  /*42d0*/  FADD R109, R120, -R16 ;  /* 0x80000010786d7221 */ /* 0x000fc40000000000 */
[--C-:B------:R-:W-:Y:S01]  /*42e0*/  FADD R100, R154, -R16.reuse ;  /* 0x800000109a647221 */ /* 0x100fe20000000000 */
[----:B------:R-:W-:Y:S01]  /*42f0*/  HMMA.16816.F32.BF16 R92, R104, R80, R92 ;  /* 0x00000050685c723c */ /* 0x000fe2000004185c */
[--C-:B------:R-:W-:Y:S01]  /*4300*/  FADD R101, R153, -R16.reuse ;  /* 0x8000001099657221 */ /* 0x100fe20000000000 */
[----:B------:R1:W-:Y:S01]  /*4310*/  MUFU.EX2 R120, R108 ;  /* 0x0000006c00787308 */ /* 0x0003e20000000800 */
[----:B------:R-:W-:Y:S02]  /*4320*/  FMUL R157, R157, 1.4426950216293334961 ;  /* 0x3fb8aa3b9d9d7820 */ /* 0x000fe40000400000 */
[----:B------:R-:W-:Y:S02]  /*4330*/  FMUL R158, R158, 1.4426950216293334961 ;  /* 0x3fb8aa3b9e9e7820 */ /* 0x000fe40000400000 */
[--C-:B------:R-:W-:Y:S02]  /*4340*/  FADD R80, R152, -R16.reuse ;  /* 0x8000001098507221 */ /* 0x100fe40000000000 */
[----:B------:R-:W-:-:S02]  /*4350*/  FADD R148, R148, -R16 ;  /* 0x8000001094947221 */ /* 0x000fc40000000000 */
[----:B------:R-:W-:Y:S02]  /*4360*/  FMUL R118, R118, 1.4426950216293334961 ;  /* 0x3fb8aa3b76767820 */ /* 0x000fe40000400000 */
[----:B-1----:R-:W-:Y:S02]  /*4370*/  FMUL R108, R109, 1.4426950216293334961 ;  /* 0x3fb8aa3b6d6c7820 */ /* 0x002fe40000400000 */
[----:B------:R-:W-:Y:S02]  /*4380*/  FMUL R100, R100, 1.4426950216293334961 ;  /* 0x3fb8aa3b64647820 */ /* 0x000fe40000400000 */
[----:B------:R-:W-:Y:S02]  /*4390*/  FMUL R101, R101, 1.4426950216293334961 ;  /* 0x3fb8aa3b65657820 */ /* 0x000fe40000400000 */
[----:B------:R-:W-:Y:S01]  /*43a0*/  FMUL R80, R80, 1.4426950216293334961 ;  /* 0x3fb8aa3b50507820 */ /* 0x000fe20000400000 */
[----:B------:R-:W-:Y:S01]  /*43b0*/  MUFU.EX2 R157, R157 ;  /* 0x0000009d009d7308 */ /* 0x000fe20000000800 */
[----:B------:R-:W-:-:S07]  /*43c0*/  FMUL R81, R148, 1.4426950216293334961 ;  /* 0x3fb8aa3b94517820 */ /* 0x000fce0000400000 */
[----:B------:R-:W1:Y:S08]  /*43d0*/  MUFU.EX2 R158, R158 ;  /* 0x0000009e009e7308 */ /* 0x000e700000000800 */
[----:B------:R-:W-:Y:S08]  /*43e0*/  MUFU.EX2 R150, R118 ;  /* 0x0000007600967308 */ /* 0x000ff00000000800 */
[----:B------:R-:W-:Y:S08]  /*43f0*/  MUFU.EX2 R154, R108 ;  /* 0x0000006c009a7308 */ /* 0x000ff00000000800 */
[----:B------:R-:W2:Y:S08]  /*4400*/  MUFU.EX2 R153, R100 ;  /* 0x0000006400997308 */ /* 0x000eb00000000800 */
[----:B------:R-:W-:Y:S08]  /*4410*/  MUFU.EX2 R152, R101 ;  /* 0x0000006500987308 */ /* 0x000ff00000000800 */
[----:B------:R3:W4:Y:S01]  /*4420*/  MUFU.EX2 R148, R80 ;  /* 0x0000005000947308 */ /* 0x0007220000000800 */
[----:B------:R-:W-:-:S02]  /*4430*/  FMUL R76, R22, R76 ;  /* 0x0000004c164c7220 */ /* 0x000fc40000400000 */
[----:B------:R-:W-:Y:S02]  /*4440*/  FMUL R77, R22, R77 ;  /* 0x0000004d164d7220 */ /* 0x000fe40000400000 */
[C---:B------:R-:W-:Y:S02]  /*4450*/  FMUL R78, R20.reuse, R78 ;  /* 0x0000004e144e7220 */ /* 0x040fe40000400000 */
[----:B------:R-:W-:Y:S02]  /*4460*/  FMUL R79, R20, R79 ;  /* 0x0000004f144f7220 */ /* 0x000fe40000400000 */
[C---:B------:R-:W-:Y:S02]  /*4470*/  FMUL R96, R22.reuse, R96 ;  /* 0x0000006016607220 */ /* 0x040fe40000400000 */
[----:B------:R-:W-:Y:S02]  /*4480*/  FMUL R97, R22, R97 ;  /* 0x0000006116617220 */ /* 0x000fe40000400000 */
[----:B------:R-:W-:-:S02]  /*4490*/  FMUL R98, R20, R98 ;  /* 0x0000006214627220 */ /* 0x000fc40000400000 */
[----:B------:R-:W-:Y:S02]  /*44a0*/  FMUL R99, R20, R99 ;  /* 0x0000006314637220 */ /* 0x000fe40000400000 */
[----:B---3--:R-:W-:Y:S01]  /*44b0*/  FADD R80, R143, -R16 ;  /* 0x800000108f507221 */ /* 0x008fe20000000000 */
[----:B-1----:R-:W-:Y:S01]  /*44c0*/  F2FP.BF16.PACK_AB R108, R158, R157 ;  /* 0x0000009d9e6c723e */ /* 0x002fe200000010ff */
[----:B------:R-:W-:Y:S01]  /*44d0*/  FADD R8, R166, -R13 ;  /* 0x8000000da6087221 */ /* 0x000fe20000000000 */
[----:B--2---:R-:W-:Y:S01]  /*44e0*/  F2FP.BF16.PACK_AB R109, R153, R154 ;  /* 0x0000009a996d723e */ /* 0x004fe200000010ff */
[----:B------:R-:W-:Y:S01]  /*44f0*/  FMUL R80, R80, 1.4426950216293334961 ;  /* 0x3fb8aa3b50507820 */ /* 0x000fe20000400000 */
[----:B------:R-:W-:Y:S01]  /*4500*/  F2FP.BF16.PACK_AB R110, R150, R156 ;  /* 0x0000009c966e723e */ /* 0x000fe200000010ff */
[----:B-----5:R-:W-:Y:S01]  /*4510*/  HMMA.16816.F32.BF16 R76, R104, R84, R76 ;  /* 0x00000054684c723c */ /* 0x020fe2000004184c */
[----:B----4-:R-:W-:Y:S02]  /*4520*/  F2FP.BF16.PACK_AB R111, R148, R152 ;  /* 0x00000098946f723e */ /* 0x010fe400000010ff */
[----:B------:R-:W-:-:S05]  /*4530*/  LOP3.LUT R166, R18, 0x40, RZ, 0x3c, !PT ;  /* 0x0000004012a67812 */ /* 0x000fca00078e3cff */
[----:B0-----:R-:W-:Y:S01]  /*4540*/  HMMA.16816.F32.BF16 R104, R104, R112, R96 ;  /* 0x000000706868723c */ /* 0x001fe20000041860 */
[----:B------:R0:W-:Y:S01]  /*4550*/  MUFU.EX2 R112, R80 ;  /* 0x0000005000707308 */ /* 0x0001e20000000800 */
[----:B------:R-:W1:Y:S06]  /*4560*/  LDSM.16.M88.4 R96, [R166] ;  /* 0x00000000a660783b */ /* 0x000e6c0000000200 */
[----:B------:R-:W-:Y:S01]  /*4570*/  HMMA.16816.F32.BF16 R100, R108, R102, R88 ;  /* 0x000000666c64723c */ /* 0x000fe20000041858 */
[----:B------:R2:W-:Y:S01]  /*4580*/  MUFU.EX2 R143, R81 ;  /* 0x00000051008f7308 */ /* 0x0005e20000000800 */
[----:B0-----:R-:W-:Y:S01]  /*4590*/  FADD R80, R139, -R16 ;  /* 0x800000108b507221 */ /* 0x001fe20000000000 */
[----:B------:R-:W0:Y:S01]  /*45a0*/  LDSM.16.M88.4 R88, [R166+0x800] ;  /* 0x00080000a658783b */ /* 0x000e220000000200 */
[----:B------:R-:W-:-:S02]  /*45b0*/  FADD R141, R141, -R13 ;  /* 0x8000000d8d8d7221 */ /* 0x000fc40000000000 */
[----:B--2---:R-:W-:Y:S02]  /*45c0*/  FMUL R81, R80, 1.4426950216293334961 ;  /* 0x3fb8aa3b50517820 */ /* 0x004fe40000400000 */
[--C-:B------:R-:W-:Y:S01]  /*45d0*/  FADD R80, R138, -R16.reuse ;  /* 0x800000108a507221 */ /* 0x100fe20000000000 */
[----:B------:R-:W-:Y:S01]  /*45e0*/  HMMA.16816.F32.BF16 R92, R108, R82, R92 ;  /* 0x000000526c5c723c */ /* 0x000fe2000004185c */
[----:B------:R-:W-:Y:S01]  /*45f0*/  FADD R165, R135, R165 ;  /* 0x000000a587a57221 */ /* 0x000fe20000000000 */
[----:B------:R2:W-:Y:S01]  /*4600*/  MUFU.EX2 R138, R81 ;  /* 0x00000051008a7308 */ /* 0x0005e20000000800 */
[----:B------:R-:W-:Y:S02]  /*4610*/  FADD R119, R119, -R13 ;  /* 0x8000000d77777221 */ /* 0x000fe40000000000 */
[----:B------:R-:W-:Y:S02]  /*4620*/  FADD R142, R142, -R16 ;  /* 0x800000108e8e7221 */ /* 0x000fe40000000000 */
[----:B------:R-:W-:-:S02]  /*4630*/  FMUL R135, R80, 1.4426950216293334961 ;  /* 0x3fb8aa3b50877820 */ /* 0x000fc40000400000 */
[----:B------:R-:W-:Y:S01]  /*4640*/  FMUL R141, R141, 1.4426950216293334961 ;  /* 0x3fb8aa3b8d8d7820 */ /* 0x000fe20000400000 */
[----:B--2---:R-:W2:Y:S01]  /*4650*/  LDSM.16.M88.4 R80, [R166+0x1000] ;  /* 0x00100000a650783b */ /* 0x004ea20000000200 */
[----:B------:R-:W-:Y:S02]  /*4660*/  FMUL R119, R119, 1.4426950216293334961 ;  /* 0x3fb8aa3b77777820 */ /* 0x000fe40000400000 */
[----:B------:R-:W-:Y:S02]  /*4670*/  FMUL R142, R142, 1.4426950216293334961 ;  /* 0x3fb8aa3b8e8e7820 */ /* 0x000fe40000400000 */
[----:B------:R-:W-:Y:S01]  /*4680*/  MUFU.EX2 R141, R141 ;  /* 0x0000008d008d7308 */ /* 0x000fe20000000800 */
[----:B------:R-:W-:Y:S01]  /*4690*/  HMMA.16816.F32.BF16 R84, R108, R86, R76 ;  /* 0x000000566c54723c */ /* 0x000fe2000004184c */
[----:B------:R-:W3:Y:S06]  /*46a0*/  LDSM.16.M88.4 R76, [R166+0x1800] ;  /* 0x00180000a64c783b */ /* 0x000eec0000000200 */
[----:B------:R-:W4:Y:S01]  /*46b0*/  MUFU.EX2 R151, R119 ;  /* 0x0000007700977308 */ /* 0x000f220000000800 */
[----:B------:R-:W-:-:S07]  /*46c0*/  FADD R161, R161, R162 ;  /* 0x000000a2a1a17221 */ /* 0x000fce0000000000 */
[----:B------:R-:W5:Y:S01]  /*46d0*/  MUFU.EX2 R139, R142 ;  /* 0x0000008e008b7308 */ /* 0x000f620000000800 */
[----:B------:R-:W-:Y:S02]  /*46e0*/  FADD R161, R160, R161 ;  /* 0x000000a1a0a17221 */ /* 0x000fe40000000000 */
[----:B------:R-:W-:Y:S01]  /*46f0*/  FADD R165, R164, R165 ;  /* 0x000000a5a4a57221 */ /* 0x000fe20000000000 */
[----:B------:R-:W-:Y:S01]  /*4700*/  HMMA.16816.F32.BF16 R108, R108, R114, R104 ;  /* 0x000000726c6c723c */ /* 0x000fe20000041868 */
[--C-:B------:R-:W-:Y:S02]  /*4710*/  FADD R133, R168, -R13.reuse ;  /* 0x8000000da8857221 */ /* 0x100fe40000000000 */
[----:B------:R-:W-:Y:S02]  /*4720*/  FADD R125, R124, -R13 ;  /* 0x8000000d7c7d7221 */ /* 0x000fe40000000000 */
[--C-:B------:R-:W-:Y:S02]  /*4730*/  FADD R137, R137, -R16.reuse ;  /* 0x8000001089897221 */ /* 0x100fe40000000000 */
[--C-:B------:R-:W-:Y:S01]  /*4740*/  FADD R136, R136, -R16.reuse ;  /* 0x8000001088887221 */ /* 0x100fe20000000000 */
[----:B----4-:R-:W-:Y:S01]  /*4750*/  F2FP.BF16.PACK_AB R104, R147, R151 ;  /* 0x000000979368723e */ /* 0x010fe200000010ff */
[----:B------:R-:W-:Y:S01]  /*4760*/  FADD R159, R159, R161 ;  /* 0x000000a19f9f7221 */ /* 0x000fe20000000000 */
[----:B------:R-:W-:Y:S01]  /*4770*/  F2FP.BF16.PACK_AB R105, R112, R143 ;  /* 0x0000008f7069723e */ /* 0x000fe200000010ff */
[----:B------:R-:W-:Y:S01]  /*4780*/  FADD R163, R163, R165 ;  /* 0x000000a5a3a37221 */ /* 0x000fe20000000000 */
[----:B------:R-:W-:Y:S01]  /*4790*/  F2FP.BF16.PACK_AB R106, R141, R145 ;  /* 0x000000918d6a723e */ /* 0x000fe200000010ff */
[----:B------:R-:W-:Y:S01]  /*47a0*/  FADD R113, R128, -R16 ;  /* 0x8000001080717221 */ /* 0x000fe20000000000 */
[----:B-----5:R-:W-:Y:S01]  /*47b0*/  F2FP.BF16.PACK_AB R107, R138, R139 ;  /* 0x0000008b8a6b723e */ /* 0x020fe200000010ff */
[----:B------:R-:W-:-:S02]  /*47c0*/  FMUL R133, R133, 1.4426950216293334961 ;  /* 0x3fb8aa3b85857820 */ /* 0x000fc40000400000 */
[----:B------:R-:W-:Y:S02]  /*47d0*/  FMUL R131, R131, 1.4426950216293334961 ;  /* 0x3fb8aa3b83837820 */ /* 0x000fe40000400000 */
[----:B------:R-:W-:Y:S02]  /*47e0*/  FMUL R125, R125, 1.4426950216293334961 ;  /* 0x3fb8aa3b7d7d7820 */ /* 0x000fe40000400000 */
[----:B------:R-:W-:Y:S02]  /*47f0*/  FMUL R137, R137, 1.4426950216293334961 ;  /* 0x3fb8aa3b89897820 */ /* 0x000fe40000400000 */
[----:B------:R-:W-:Y:S02]  /*4800*/  FMUL R136, R136, 1.4426950216293334961 ;  /* 0x3fb8aa3b88887820 */ /* 0x000fe40000400000 */
[----:B------:R-:W-:Y:S02]  /*4810*/  FADD R159, R157, R159 ;  /* 0x0000009f9d9f7221 */ /* 0x000fe40000000000 */
[----:B------:R-:W-:-:S02]  /*4820*/  FADD R163, R154, R163 ;  /* 0x000000a39aa37221 */ /* 0x000fc40000000000 */
[----:B------:R-:W-:Y:S01]  /*4830*/  FMUL R113, R113, 1.4426950216293334961 ;  /* 0x3fb8aa3b71717820 */ /* 0x000fe20000400000 */
[----:B------:R-:W-:Y:S01]  /*4840*/  MUFU.EX2 R128, R137 ;  /* 0x0000008900807308 */ /* 0x000fe20000000800 */
[----:B------:R-:W-:Y:S01]  /*4850*/  FADD R158, R158, R159 ;  /* 0x0000009f9e9e7221 */ /* 0x000fe20000000000 */
[----:B-1----:R-:W-:Y:S01]  /*4860*/  HMMA.16816.F32.BF16 R100, R104, R96, R100 ;  /* 0x000000606864723c */ /* 0x002fe20000041864 */
[----:B------:R-:W-:Y:S02]  /*4870*/  FADD R163, R153, R163 ;  /* 0x000000a399a37221 */ /* 0x000fe40000000000 */
[----:B------:R-:W-:-:S03]  /*4880*/  FADD R158, R156, R158 ;  /* 0x0000009e9c9e7221 */ /* 0x000fc60000000000 */
[----:B------:R-:W-:Y:S02]  /*4890*/  MUFU.EX2 R134, R134 ;  /* 0x0000008600867308 */ /* 0x000fe40000000800 */
[----:B0-----:R-:W-:Y:S01]  /*48a0*/  HMMA.16816.F32.BF16 R92, R104, R88, R92 ;  /* 0x00000058685c723c */ /* 0x001fe2000004185c */
[----:B------:R-:W-:-:S05]  /*48b0*/  FADD R152, R152, R163 ;  /* 0x000000a398987221 */ /* 0x000fca0000000000 */
[----:B------:R-:W-:Y:S01]  /*48c0*/  MUFU.EX2 R133, R133 ;  /* 0x0000008500857308 */ /* 0x000fe20000000800 */
[----:B------:R-:W-:-:S07]  /*48d0*/  FADD R158, R150, R158 ;  /* 0x0000009e969e7221 */ /* 0x000fce0000000000 */
[----:B------:R-:W-:Y:S01]  /*48e0*/  MUFU.EX2 R131, R131 ;  /* 0x0000008300837308 */ /* 0x000fe20000000800 */
[----:B------:R-:W-:-:S07]  /*48f0*/  FADD R152, R148, R152 ;  /* 0x0000009894987221 */ /* 0x000fce0000000000 */
[----:B------:R-:W-:Y:S08]  /*4900*/  MUFU.EX2 R125, R125 ;  /* 0x0000007d007d7308 */ /* 0x000ff00000000800 */
[----:B------:R-:W0:Y:S08]  /*4910*/  MUFU.EX2 R135, R135 ;  /* 0x0000008700877308 */ /* 0x000e300000000800 */
[----:B------:R0:W-:Y:S08]  /*4920*/  MUFU.EX2 R137, R113 ;  /* 0x0000007100897308 */ /* 0x0001f00000000800 */
[----:B------:R-:W1:Y:S01]  /*4930*/  MUFU.EX2 R136, R136 ;  /* 0x0000008800887308 */ /* 0x000e620000000800 */
[----:B--2---:R-:W-:Y:S01]  /*4940*/  HMMA.16816.F32.BF16 R84, R104, R80, R84 ;  /* 0x000000506854723c */ /* 0x004fe20000041854 */
[----:B------:R-:W-:-:S06]  /*4950*/  FADD R158, R151, R158 ;  /* 0x0000009e979e7221 */ /* 0x000fcc0000000000 */
[----:B------:R-:W-:Y:S02]  /*4960*/  FADD R80, R146, -R16 ;  /* 0x8000001092507221 */ /* 0x000fe40000000000 */
[----:B------:R-:W-:Y:S02]  /*4970*/  FADD R81, R143, R152 ;  /* 0x000000988f517221 */ /* 0x000fe40000000000 */
[----:B------:R-:W-:Y:S01]  /*4980*/  FMUL R143, R80, 1.4426950216293334961 ;  /* 0x3fb8aa3b508f7820 */ /* 0x000fe20000400000 */
[----:B0-----:R-:W-:Y:S01]  /*4990*/  F2FP.BF16.PACK_AB R113, R128, R135 ;  /* 0x000000878071723e */ /* 0x001fe200000010ff */
[----:B------:R-:W-:Y:S01]  /*49a0*/  FADD R158, R147, R158 ;  /* 0x0000009e939e7221 */ /* 0x000fe20000000000 */
[----:B------:R-:W-:Y:S01]  /*49b0*/  F2FP.BF16.PACK_AB R114, R125, R131 ;  /* 0x000000837d72723e */ /* 0x000fe200000010ff */
[----:B------:R-:W-:Y:S01]  /*49c0*/  FADD R80, R112, R81 ;  /* 0x0000005170507221 */ /* 0x000fe20000000000 */
[----:B------:R-:W-:Y:S02]  /*49d0*/  F2FP.BF16.PACK_AB R112, R133, R134 ;  /* 0x000000868570723e */ /* 0x000fe400000010ff */
[----:B-1----:R-:W-:Y:S01]  /*49e0*/  F2FP.BF16.PACK_AB R115, R136, R137 ;  /* 0x000000898873723e */ /* 0x002fe200000010ff */
[----:B---3--:R-:W-:Y:S01]  /*49f0*/  HMMA.16816.F32.BF16 R108, R104, R76, R108 ;  /* 0x0000004c686c723c */ /* 0x008fe2000004186c */
[----:B------:R-:W-:Y:S01]  /*4a00*/  FADD R158, R145, R158 ;  /* 0x0000009e919e7221 */ /* 0x000fe20000000000 */
[----:B------:R-:W0:Y:S01]  /*4a10*/  LDSM.16.M88.4 R104, [R18+0x80] ;  /* 0x000080001268783b */ /* 0x000e220000000200 */
[----:B------:R-:W-:-:S02]  /*4a20*/  FADD R155, R155, -R16 ;  /* 0x800000109b9b7221 */ /* 0x000fc40000000000 */
[----:B------:R-:W-:-:S03]  /*4a30*/  FADD R141, R141, R158 ;  /* 0x0000009e8d8d7221 */ /* 0x000fc60000000000 */
[C---:B------:R-:W-:Y:S01]  /*4a40*/  HMMA.16816.F32.BF16 R100, R112.reuse, R98, R100 ;  /* 0x000000627064723c */ /* 0x040fe20000041864 */
[----:B------:R-:W1:Y:S01]  /*4a50*/  LDSM.16.M88.4 R96, [R18+0x880] ;  /* 0x000880001260783b */ /* 0x000e620000000200 */
[----:B------:R-:W-:Y:S02]  /*4a60*/  FADD R139, R139, R80 ;  /* 0x000000508b8b7221 */ /* 0x000fe40000000000 */
[--C-:B------:R-:W-:Y:S02]  /*4a70*/  FADD R175, R175, -R13.reuse ;  /* 0x8000000dafaf7221 */ /* 0x100fe40000000000 */
[--C-:B------:R-:W-:Y:S02]  /*4a80*/  FADD R173, R173, -R13.reuse ;  /* 0x8000000dadad7221 */ /* 0x100fe40000000000 */
[----:B------:R-:W-:Y:S01]  /*4a90*/  HMMA.16816.F32.BF16 R92, R112, R90, R92 ;  /* 0x0000005a705c723c */ /* 0x000fe2000004185c */
[----:B------:R-:W2:Y:S01]  /*4aa0*/  LDSM.16.M88.4 R88, [R18+0x1080] ;  /* 0x001080001258783b */ /* 0x000ea20000000200 */
[----:B------:R-:W-:-:S02]  /*4ab0*/  FADD R169, R169, -R13 ;  /* 0x8000000da9a97221 */ /* 0x000fc40000000000 */
[----:B------:R-:W-:Y:S02]  /*4ac0*/  FMUL R142, R155, 1.4426950216293334961 ;  /* 0x3fb8aa3b9b8e7820 */ /* 0x000fe40000400000 */
[----:B------:R-:W-:Y:S02]  /*4ad0*/  FADD R80, R134, R141 ;  /* 0x0000008d86507221 */ /* 0x000fe40000000000 */
[--C-:B------:R-:W-:Y:S02]  /*4ae0*/  FADD R149, R149, -R16.reuse ;  /* 0x8000001095957221 */ /* 0x100fe40000000000 */
[----:B------:R-:W-:Y:S02]  /*4af0*/  FADD R144, R144, -R16 ;  /* 0x8000001090907221 */ /* 0x000fe40000000000 */
[----:B------:R-:W-:Y:S02]  /*4b00*/  FADD R138, R138, R139 ;  /* 0x0000008b8a8a7221 */ /* 0x000fe40000000000 */
[----:B------:R-:W-:-:S02]  /*4b10*/  FMUL R124, R175, 1.4426950216293334961 ;  /* 0x3fb8aa3baf7c7820 */ /* 0x000fc40000400000 */
[----:B------:R-:W-:Y:S02]  /*4b20*/  FMUL R118, R173, 1.4426950216293334961 ;  /* 0x3fb8aa3bad767820 */ /* 0x000fe40000400000 */
[----:B------:R-:W-:Y:S02]  /*4b30*/  FMUL R119, R169, 1.4426950216293334961 ;  /* 0x3fb8aa3ba9777820 */ /* 0x000fe40000400000 */
[----:B------:R-:W-:Y:S02]  /*4b40*/  FADD R76, R140, -R16 ;  /* 0x800000108c4c7221 */ /* 0x000fe40000000000 */
[----:B------:R-:W-:Y:S01]  /*4b50*/  FADD R80, R133, R80 ;  /* 0x0000005085507221 */ /* 0x000fe20000000000 */
[----:B------:R-:W3:Y:S01]  /*4b60*/  MUFU.EX2 R142, R142 ;  /* 0x0000008e008e7308 */ /* 0x000ee20000000800 */
[----:B------:R-:W-:Y:S02]  /*4b70*/  FMUL R149, R149, 1.4426950216293334961 ;  /* 0x3fb8aa3b95957820 */ /* 0x000fe40000400000 */
[----:B------:R-:W-:-:S02]  /*4b80*/  FMUL R144, R144, 1.4426950216293334961 ;  /* 0x3fb8aa3b90907820 */ /* 0x000fc40000400000 */
[----:B------:R-:W-:Y:S01]  /*4b90*/  FADD R135, R135, R138 ;  /* 0x0000008a87877221 */ /* 0x000fe20000000000 */
[----:B------:R-:W-:Y:S01]  /*4ba0*/  HMMA.16816.F32.BF16 R84, R112, R82, R84 ;  /* 0x000000527054723c */ /* 0x000fe20000041854 */
[----:B------:R-:W-:Y:S01]  /*4bb0*/  FMUL R77, R76, 1.4426950216293334961 ;  /* 0x3fb8aa3b4c4d7820 */ /* 0x000fe20000400000 */
[----:B------:R-:W4:Y:S01]  /*4bc0*/  MUFU.EX2 R126, R126 ;  /* 0x0000007e007e7308 */ /* 0x000f220000000800 */
[----:B------:R-:W-:Y:S02]  /*4bd0*/  FADD R76, R132, -R16 ;  /* 0x80000010844c7221 */ /* 0x000fe40000000000 */
[----:B------:R-:W-:Y:S02]  /*4be0*/  FADD R138, R131, R80 ;  /* 0x00000050838a7221 */ /* 0x000fe40000000000 */
[----:B------:R-:W-:Y:S01]  /*4bf0*/  FADD R128, R128, R135 ;  /* 0x0000008780807221 */ /* 0x000fe20000000000 */
[----:B------:R-:W5:Y:S02]  /*4c00*/  LDSM.16.M88.4 R80, [R18+0x1880] ;  /* 0x001880001250783b */ /* 0x000f640000000200 */
[----:B------:R-:W0:Y:S01]  /*4c10*/  MUFU.EX2 R146, R149 ;  /* 0x0000009500927308 */ /* 0x000e220000000800 */
[----:B------:R-:W-:-:S02]  /*4c20*/  FADD R30, R30, -R13 ;  /* 0x8000000d1e1e7221 */ /* 0x000fc40000000000 */
[----:B------:R-:W-:-:S05]  /*4c30*/  FMUL R134, R76, 1.4426950216293334961 ;  /* 0x3fb8aa3b4c867820 */ /* 0x000fca0000400000 */
[----:B------:R-:W0:Y:S01]  /*4c40*/  MUFU.EX2 R124, R124 ;  /* 0x0000007c007c7308 */ /* 0x000e220000000800 */
[----:B------:R-:W-:Y:S02]  /*4c50*/  FADD R76, R130, -R16 ;  /* 0x80000010824c7221 */ /* 0x000fe40000000000 */
[----:B------:R-:W-:-:S05]  /*4c60*/  FADD R137, R137, R128 ;  /* 0x0000008089897221 */ /* 0x000fca0000000000 */
[----:B------:R-:W-:Y:S01]  /*4c70*/  MUFU.EX2 R118, R118 ;  /* 0x0000007600767308 */ /* 0x000fe20000000800 */
[----:B------:R-:W-:-:S07]  /*4c80*/  FMUL R30, R30, 1.4426950216293334961 ;  /* 0x3fb8aa3b1e1e7820 */ /* 0x000fce0000400000 */
[----:B------:R-:W0:Y:S08]  /*4c90*/  MUFU.EX2 R119, R119 ;  /* 0x0000007700777308 */ /* 0x000e300000000800 */
[----:B------:R-:W-:Y:S08]  /*4ca0*/  MUFU.EX2 R143, R143 ;  /* 0x0000008f008f7308 */ /* 0x000ff00000000800 */
[----:B------:R-:W0:Y:S01]  /*4cb0*/  MUFU.EX2 R140, R144 ;  /* 0x00000090008c7308 */ /* 0x000e220000000800 */
[----:B------:R-:W-:-:S02]  /*4cc0*/  FMUL R131, R76, 1.4426950216293334961 ;  /* 0x3fb8aa3b4c837820 */ /* 0x000fc40000400000 */
[----:B------:R-:W-:Y:S02]  /*4cd0*/  FADD R137, R136, R137 ;  /* 0x0000008988897221 */ /* 0x000fe40000000000 */
[----:B------:R-:W-:Y:S02]  /*4ce0*/  FADD R76, R127, -R16 ;  /* 0x800000107f4c7221 */ /* 0x000fe40000000000 */
[----:B------:R-:W-:Y:S01]  /*4cf0*/  FADD R125, R125, R138 ;  /* 0x0000008a7d7d7221 */ /* 0x000fe20000000000 */
[----:B------:R0:W1:Y:S01]  /*4d00*/  MUFU.EX2 R132, R77 ;  /* 0x0000004d00847308 */ /* 0x0000620000000800 */
[----:B---3--:R-:W-:Y:S02]  /*4d10*/  FADD R137, R142, R137 ;  /* 0x000000898e897221 */ /* 0x008fe40000000000 */
[----:B------:R-:W-:Y:S02]  /*4d20*/  FMUL R128, R76, 1.4426950216293334961 ;  /* 0x3fb8aa3b4c807820 */ /* 0x000fe40000400000 */
[----:B----4-:R-:W-:Y:S01]  /*4d30*/  FADD R125, R126, R125 ;  /* 0x0000007d7e7d7221 */ /* 0x010fe20000000000 */
[----:B------:R-:W-:Y:S02]  /*4d40*/  HMMA.16816.F32.BF16 R108, R112, R78, R108 ;  /* 0x0000004e706c723c */ /* 0x000fe4000004186c */
[----:B------:R-:W3:Y:S01]  /*4d50*/  MUFU.EX2 R30, R30 ;  /* 0x0000001e001e7308 */ /* 0x000ee20000000800 */
[C---:B0-----:R-:W-:Y:S01]  /*4d60*/  F2FP.BF16.PACK_AB R77, R146.reuse, R142 ;  /* 0x0000008e924d723e */ /* 0x041fe200000010ff */
[----:B------:R-:W-:Y:S01]  /*4d70*/  FADD R146, R146, R137 ;  /* 0x0000008992927221 */ /* 0x000fe20000000000 */
[C---:B------:R-:W-:Y:S01]  /*4d80*/  F2FP.BF16.PACK_AB R76, R124.reuse, R126 ;  /* 0x0000007e7c4c723e */ /* 0x040fe200000010ff */
[----:B------:R-:W-:Y:S01]  /*4d90*/  FADD R125, R124, R125 ;  /* 0x0000007d7c7d7221 */ /* 0x000fe20000000000 */
[----:B------:R-:W-:-:S02]  /*4da0*/  F2FP.BF16.PACK_AB R78, R119, R118 ;  /* 0x00000076774e723e */ /* 0x000fc400000010ff */
[----:B------:R-:W-:Y:S01]  /*4db0*/  F2FP.BF16.PACK_AB R79, R140, R143 ;  /* 0x0000008f8c4f723e */ /* 0x000fe200000010ff */
[----:B------:R-:W0:Y:S01]  /*4dc0*/  MUFU.EX2 R130, R134 ;  /* 0x0000008600827308 */ /* 0x000e220000000800 */
[----:B------:R-:W-:Y:S02]  /*4dd0*/  FADD R129, R129, -R16 ;  /* 0x8000001081817221 */ /* 0x000fe40000000000 */
[----:B------:R-:W-:Y:S02]  /*4de0*/  FADD R143, R143, R146 ;  /* 0x000000928f8f7221 */ /* 0x000fe40000000000 */
[----:B------:R-:W-:-:S03]  /*4df0*/  FADD R118, R118, R125 ;  /* 0x0000007d76767221 */ /* 0x000fc60000000000 */
[----:B------:R-:W-:Y:S01]  /*4e00*/  MUFU.EX2 R127, R131 ;  /* 0x00000083007f7308 */ /* 0x000fe20000000800 */
[----:B------:R-:W-:Y:S01]  /*4e10*/  HMMA.16816.F32.BF16 R100, R76, R104, R100 ;  /* 0x000000684c64723c */ /* 0x000fe20000041864 */
[----:B------:R-:W-:-:S06]  /*4e20*/  FMUL R129, R129, 1.4426950216293334961 ;  /* 0x3fb8aa3b81817820 */ /* 0x000fcc0000400000 */
[----:B------:R-:W4:Y:S01]  /*4e30*/  MUFU.EX2 R128, R128 ;  /* 0x0000008000807308 */ /* 0x000f220000000800 */
[----:B------:R-:W-:Y:S02]  /*4e40*/  FADD R104, R121, -R16 ;  /* 0x8000001079687221 */ /* 0x000fe40000000000 */
[----:B------:R-:W-:-:S05]  /*4e50*/  FADD R143, R140, R143 ;  /* 0x0000008f8c8f7221 */ /* 0x000fca0000000000 */
[----:B------:R-:W4:Y:S01]  /*4e60*/  MUFU.EX2 R5, R5 ;  /* 0x0000000500057308 */ /* 0x000f220000000800 */
[----:B------:R-:W-:Y:S01]  /*4e70*/  FADD R119, R119, R118 ;  /* 0x0000007677777221 */ /* 0x000fe20000000000 */
[C---:B-1----:R-:W-:Y:S01]  /*4e80*/  HMMA.16816.F32.BF16 R92, R76.reuse, R96, R92 ;  /* 0x000000604c5c723c */ /* 0x042fe2000004185c */
[----:B------:R-:W-:Y:S02]  /*4e90*/  FMUL R8, R8, 1.4426950216293334961 ;  /* 0x3fb8aa3b08087820 */ /* 0x000fe40000400000 */
[----:B------:R-:W-:Y:S02]  /*4ea0*/  FMUL R104, R104, 1.4426950216293334961 ;  /* 0x3fb8aa3b68687820 */ /* 0x000fe40000400000 */
[----:B------:R-:W-:Y:S01]  /*4eb0*/  FADD R143, R132, R143 ;  /* 0x0000008f848f7221 */ /* 0x000fe20000000000 */
[----:B------:R-:W1:Y:S01]  /*4ec0*/  MUFU.EX2 R121, R129 ;  /* 0x0000008100797308 */ /* 0x000e620000000800 */
[----:B------:R-:W-:Y:S01]  /*4ed0*/  FADD R96, R31, -R16 ;  /* 0x800000101f607221 */ /* 0x000fe20000000000 */
[----:B--2---:R-:W-:Y:S01]  /*4ee0*/  HMMA.16816.F32.BF16 R84, R76, R88, R84 ;  /* 0x000000584c54723c */ /* 0x004fe20000041854 */
[----:B---3--:R-:W-:Y:S01]  /*4ef0*/  FADD R112, R30, R119 ;  /* 0x000000771e707221 */ /* 0x008fe20000000000 */
[----:B0-----:R-:W-:Y:S01]  /*4f00*/  F2FP.BF16.PACK_AB R113, R130, R132 ;  /* 0x000000848271723e */ /* 0x001fe200000010ff */
[----:B------:R-:W-:-:S03]  /*4f10*/  FMUL R96, R96, 1.4426950216293334961 ;  /* 0x3fb8aa3b60607820 */ /* 0x000fc60000400000 */
[----:B------:R-:W0:Y:S01]  /*4f20*/  MUFU.EX2 R7, R7 ;  /* 0x0000000700077308 */ /* 0x000e220000000800 */
[----:B------:R-:W-:Y:S02]  /*4f30*/  FADD R88, R23, -R16 ;  /* 0x8000001017587221 */ /* 0x000fe40000000000 */
[----:B------:R-:W-:Y:S02]  /*4f40*/  FADD R130, R130, R143 ;  /* 0x0000008f82827221 */ /* 0x000fe40000000000 */
[----:B------:R-:W-:-:S03]  /*4f50*/  FADD R89, R25, R112 ;  /* 0x0000007019597221 */ /* 0x000fc60000000000 */
[----:B------:R-:W2:Y:S01]  /*4f60*/  MUFU.EX2 R31, R104 ;  /* 0x00000068001f7308 */ /* 0x000ea20000000800 */
[----:B------:R-:W-:Y:S01]  /*4f70*/  FMUL R88, R88, 1.4426950216293334961 ;  /* 0x3fb8aa3b58587820 */ /* 0x000fe20000400000 */
[----:B----4-:R-:W-:Y:S01]  /*4f80*/  F2FP.BF16.PACK_AB R115, R128, R127 ;  /* 0x0000007f8073723e */ /* 0x010fe200000010ff */
[----:B------:R-:W-:Y:S01]  /*4f90*/  FADD R3, R3, -R16 ;  /* 0x8000001003037221 */ /* 0x000fe20000000000 */
[----:B------:R-:W-:Y:S01]  /*4fa0*/  F2FP.BF16.PACK_AB R114, R5, R24 ;  /* 0x000000180572723e */ /* 0x000fe200000010ff */
[----:B------:R-:W-:-:S03]  /*4fb0*/  FADD R127, R127, R130 ;  /* 0x000000827f7f7221 */ /* 0x000fc60000000000 */
[----:B------:R-:W3:Y:S01]  /*4fc0*/  MUFU.EX2 R8, R8 ;  /* 0x0000000800087308 */ /* 0x000ee20000000800 */
[----:B------:R-:W-:Y:S02]  /*4fd0*/  FADD R170, R170, -R13 ;  /* 0x8000000daaaa7221 */ /* 0x000fe40000000000 */
[----:B------:R-:W-:Y:S02]  /*4fe0*/  FADD R24, R24, R89 ;  /* 0x0000005918187221 */ /* 0x000fe40000000000 */
[----:B------:R-:W-:-:S03]  /*4ff0*/  FMUL R3, R3, 1.4426950216293334961 ;  /* 0x3fb8aa3b03037820 */ /* 0x000fc60000400000 */
[----:B------:R-:W4:Y:S01]  /*5000*/  MUFU.EX2 R23, R96 ;  /* 0x0000006000177308 */ /* 0x000f220000000800 */
[----:B------:R-:W-:Y:S01]  /*5010*/  FADD R26, R26, -R16 ;  /* 0x800000101a1a7221 */ /* 0x000fe20000000000 */
[----:B-----5:R-:W-:Y:S01]  /*5020*/  HMMA.16816.F32.BF16 R108, R76, R80, R108 ;  /* 0x000000504c6c723c */ /* 0x020fe2000004186c */
[----:B------:R-:W-:Y:S01]  /*5030*/  FADD R128, R128, R127 ;  /* 0x0000007f80807221 */ /* 0x000fe20000000000 */
[----:B------:R-:W-:-:S04]  /*5040*/  F2FP.BF16.PACK_AB R112, R25, R30 ;  /* 0x0000001e1970723e */ /* 0x000fc800000010ff */
[----:B------:R-:W5:Y:S01]  /*5050*/  MUFU.EX2 R4, R4 ;  /* 0x0000000400047308 */ /* 0x000f620000000800 */
[----:B------:R-:W-:Y:S02]  /*5060*/  FMUL R170, R170, 1.4426950216293334961 ;  /* 0x3fb8aa3baaaa7820 */ /* 0x000fe40000400000 */
[----:B------:R-:W-:Y:S02]  /*5070*/  FADD R76, R5, R24 ;  /* 0x00000018054c7221 */ /* 0x000fe40000000000 */
[----:B------:R-:W-:-:S03]  /*5080*/  FMUL R30, R26, 1.4426950216293334961 ;  /* 0x3fb8aa3b1a1e7820 */ /* 0x000fc60000400000 */
[----:B------:R-:W2:Y:S01]  /*5090*/  MUFU.EX2 R88, R88 ;  /* 0x0000005800587308 */ /* 0x000ea20000000800 */
[----:B------:R-:W-:Y:S02]  /*50a0*/  FADD R5, R27, -R16 ;  /* 0x800000101b057221 */ /* 0x000fe40000000000 */
[----:B-1----:R-:W-:-:S05]  /*50b0*/  FADD R128, R121, R128 ;  /* 0x0000008079807221 */ /* 0x002fca0000000000 */
[----:B------:R-:W1:Y:S01]  /*50c0*/  MUFU.EX2 R28, R28 ;  /* 0x0000001c001c7308 */ /* 0x000e620000000800 */
[----:B0-----:R-:W-:Y:S02]  /*50d0*/  FADD R77, R7, R76 ;  /* 0x0000004c074d7221 */ /* 0x001fe40000000000 */
[----:B------:R-:W-:Y:S02]  /*50e0*/  FMUL R6, R6, 1.4426950216293334961 ;  /* 0x3fb8aa3b06067820 */ /* 0x000fe40000400000 */
[----:B------:R-:W-:-:S03]  /*50f0*/  FMUL R80, R5, 1.4426950216293334961 ;  /* 0x3fb8aa3b05507820 */ /* 0x000fc60000400000 */
[----:B------:R-:W0:Y:S01]  /*5100*/  MUFU.EX2 R3, R3 ;  /* 0x0000000300037308 */ /* 0x000e220000000800 */
[----:B------:R-:W-:Y:S02]  /*5110*/  FADD R5, R29, -R16 ;  /* 0x800000101d057221 */ /* 0x000fe40000000000 */
[----:B--2---:R-:W-:-:S05]  /*5120*/  FADD R128, R31, R128 ;  /* 0x000000801f807221 */ /* 0x004fca0000000000 */
[----:B------:R-:W2:Y:S01]  /*5130*/  MUFU.EX2 R9, R170 ;  /* 0x000000aa00097308 */ /* 0x000ea20000000800 */
[----:B---3--:R-:W-:Y:S02]  /*5140*/  FADD R81, R8, R77 ;  /* 0x0000004d08517221 */ /* 0x008fe40000000000 */
[----:B------:R-:W-:-:S05]  /*5150*/  FMUL R5, R5, 1.4426950216293334961 ;  /* 0x3fb8aa3b05057820 */ /* 0x000fca0000400000 */
[----:B------:R-:W3:Y:S01]  /*5160*/  MUFU.EX2 R30, R30 ;  /* 0x0000001e001e7308 */ /* 0x000ee20000000800 */
[----:B----4-:R-:W-:Y:S01]  /*5170*/  FADD R89, R23, R128 ;  /* 0x0000008017597221 */ /* 0x010fe20000000000 */
[C---:B------:R-:W-:Y:S01]  /*5180*/  HMMA.16816.F32.BF16 R100, R112.reuse, R106, R100 ;  /* 0x0000006a7064723c */ /* 0x040fe20000041864 */
[----:B-----5:R-:W-:Y:S01]  /*5190*/  FADD R81, R4, R81 ;  /* 0x0000005104517221 */ /* 0x020fe20000000000 */
[----:B------:R-:W-:Y:S04]  /*51a0*/  LDSM.16.M88.4 R104, [R166+0x80] ;  /* 0x00008000a668783b */ /* 0x000fe80000000200 */
[----:B------:R3:W4:Y:S01]  /*51b0*/  MUFU.EX2 R29, R80 ;  /* 0x00000050001d7308 */ /* 0x0007220000000800 */
[----:B------:R-:W-:Y:S01]  /*51c0*/  FADD R126, R88, R89 ;  /* 0x00000059587e7221 */ /* 0x000fe20000000000 */
[----:B------:R-:W-:Y:S01]  /*51d0*/  HMMA.16816.F32.BF16 R24, R112, R98, R92 ;  /* 0x000000627018723c */ /* 0x000fe2000004185c */
[----:B-1----:R-:W-:Y:S01]  /*51e0*/  FADD R124, R28, R81 ;  /* 0x000000511c7c7221 */ /* 0x002fe20000000000 */
[----:B------:R-:W-:Y:S04]  /*51f0*/  LDSM.16.M88.4 R92, [R166+0x880] ;  /* 0x00088000a65c783b */ /* 0x000fe80000000200 */
[----:B------:R-:W1:Y:S01]  /*5200*/  MUFU.EX2 R6, R6 ;  /* 0x0000000600067308 */ /* 0x000e620000000800 */
[----:B0-----:R-:W-:Y:S01]  /*5210*/  FADD R89, R3, R126 ;  /* 0x0000007e03597221 */ /* 0x001fe20000000000 */
[----:B------:R-:W-:Y:S01]  /*5220*/  LDSM.16.M88.4 R76, [R166+0x1080] ;  /* 0x00108000a64c783b */ /* 0x000fe20000000200 */
[----:B--2---:R-:W-:-:S05]  /*5230*/  FADD R81, R9, R124 ;  /* 0x0000007c09517221 */ /* 0x004fca0000000000 */
[----:B------:R0:W2:Y:S01]  /*5240*/  MUFU.EX2 R118, R5 ;  /* 0x0000000500767308 */ /* 0x0000a20000000800 */
[----:B---3--:R-:W-:Y:S01]  /*5250*/  FADD R80, R30, R89 ;  /* 0x000000591e507221 */ /* 0x008fe20000000000 */
[----:B------:R-:W-:Y:S01]  /*5260*/  LDSM.16.M88.4 R96, [R166+0x1880] ;  /* 0x00188000a660783b */ /* 0x000fe20000000200 */
[----:B------:R-:W-:Y:S02]  /*5270*/  FADD R81, R14, R81 ;  /* 0x000000510e517221 */ /* 0x000fe40000000000 */
[----:B----4-:R-:W-:Y:S02]  /*5280*/  FADD R89, R29, R80 ;  /* 0x000000501d597221 */ /* 0x010fe40000000000 */
[----:B-1----:R-:W-:Y:S01]  /*5290*/  FADD R81, R6, R81 ;  /* 0x0000005106517221 */ /* 0x002fe20000000000 */
[----:B------:R-:W-:Y:S03]  /*52a0*/  HMMA.16816.F32.BF16 R84, R112, R90, R84 ;  /* 0x0000005a7054723c */ /* 0x000fe60000041854 */
[----:B0-----:R-:W-:-:S02]  /*52b0*/  FADD R5, R120, R81 ;  /* 0x0000005178057221 */ /* 0x001fc40000000000 */
[----:B--2---:R-:W-:-:S03]  /*52c0*/  FADD R89, R118, R89 ;  /* 0x0000005976597221 */ /* 0x004fc60000000000 */
[----:B------:R-:W-:Y:S01]  /*52d0*/  HMMA.16816.F32.BF16 R108, R112, R82, R108 ;  /* 0x00000052706c723c */ /* 0x000fe2000004186c */
[----:B------:R-:W0:Y:S04]  /*52e0*/  SHFL.BFLY PT, R90, R5, 0x2, 0x1f ;  /* 0x0c401f00055a7f89 */ /* 0x000e2800000e0000 */
[----:B------:R-:W1:Y:S04]  /*52f0*/  SHFL.BFLY PT, R112, R89, 0x2, 0x1f ;  /* 0x0c401f0059707f89 */ /* 0x000e6800000e0000 */
[----:B------:R-:W2:Y:S01]  /*5300*/  S2R R119, SR_CTAID.X ;  /* 0x0000000000777919 */ /* 0x000ea20000002500 */
[----:B------:R-:W-:-:S02]  /*5310*/  F2FP.BF16.PACK_AB R80, R8, R7 ;  /* 0x000000070850723e */ /* 0x000fc400000010ff */
[----:B------:R-:W-:Y:S02]  /*5320*/  F2FP.BF16.PACK_AB R81, R31, R121 ;  /* 0x000000791f51723e */ /* 0x000fe400000010ff */
[----:B------:R-:W-:Y:S02]  /*5330*/  F2FP.BF16.PACK_AB R82, R28, R4 ;  /* 0x000000041c52723e */ /* 0x000fe400000010ff */
[----:B------:R-:W-:Y:S01]  /*5340*/  F2FP.BF16.PACK_AB R83, R88, R23 ;  /* 0x000000175853723e */ /* 0x000fe200000010ff */
[----:B0-----:R-:W-:Y:S02]  /*5350*/  FADD R8, R5, R90 ;  /* 0x0000005a05087221 */ /* 0x001fe40000000000 */
[----:B-1----:R-:W-:-:S03]  /*5360*/  FADD R112, R89, R112 ;  /* 0x0000007059707221 */ /* 0x002fc60000000000 */
[----:B------:R-:W-:Y:S01]  /*5370*/  SHFL.BFLY PT, R23, R8, 0x1, 0x1f ;  /* 0x0c201f0008177f89 */ /* 0x000fe200000e0000 */
[----:B------:R-:W-:Y:S03]  /*5380*/  HMMA.16816.F32.BF16 R100, R80, R104, R100 ;  /* 0x000000685064723c */ /* 0x000fe60000041864 */
[----:B------:R-:W0:Y:S01]  /*5390*/  SHFL.BFLY PT, R31, R112, 0x1, 0x1f ;  /* 0x0c201f00701f7f89 */ /* 0x000e2200000e0000 */
[----:B--2---:R-:W-:-:S04]  /*53a0*/  IMAD.SHL.U32 R119, R119, 0x20, RZ ;  /* 0x0000002077777824 */ /* 0x004fc800078e00ff */
[----:B------:R-:W-:Y:S01]  /*53b0*/  HMMA.16816.F32.BF16 R24, R80, R92, R24 ;  /* 0x0000005c5018723c */ /* 0x000fe20000041818 */
[----:B------:R-:W-:-:S07]  /*53c0*/  UIADD3 UR4, UR4, 0x80, URZ ;  /* 0x0000008004047890 */ /* 0x000fce000fffe03f */
[C---:B------:R-:W-:Y:S08]  /*53d0*/  HMMA.16816.F32.BF16 R84, R80.reuse, R76, R84 ;  /* 0x0000004c5054723c */ /* 0x040ff00000041854 */
[----:B------:R-:W-:Y:S01]  /*53e0*/  HMMA.16816.F32.BF16 R108, R80, R96, R108 ;  /* 0x00000060506c723c */ /* 0x000fe2000004186c */
[----:B------:R-:W-:-:S04]  /*53f0*/  IADD3 R119, R119, 0x20, RZ ;  /* 0x0000002077777810 */ /* 0x000fc80007ffe0ff */
[----:B------:R-:W-:Y:S02]  /*5400*/  ISETP.LE.AND P0, PT, R119, UR4, PT ;  /* 0x0000000477007c0c */ /* 0x000fe4000bf03270 */
[----:B------:R-:W-:Y:S02]  /*5410*/  F2FP.BF16.PACK_AB R4, R14, R9 ;  /* 0x000000090e04723e */ /* 0x000fe400000010ff */
[----:B------:R-:W-:Y:S02]  /*5420*/  F2FP.BF16.PACK_AB R5, R30, R3 ;  /* 0x000000031e05723e */ /* 0x000fe400000010ff */
[----:B------:R-:W-:Y:S02]  /*5430*/  F2FP.BF16.PACK_AB R6, R120, R6 ;  /* 0x000000067806723e */ /* 0x000fe400000010ff */
[----:B------:R-:W-:Y:S01]  /*5440*/  F2FP.BF16.PACK_AB R7, R118, R29 ;  /* 0x0000001d7607723e */ /* 0x000fe200000010ff */
[----:B0-----:R-:W-:Y:S01]  /*5450*/  FADD R31, R112, R31 ;  /* 0x0000001f701f7221 */ /* 0x001fe20000000000 */
[----:B------:R-:W-:Y:S01]  /*5460*/  MOV R3, 0x80 ;  /* 0x0000008000037802 */ /* 0x000fe20000000f00 */
[----:B------:R-:W-:-:S02]  /*5470*/  FADD R23, R8, R23 ;  /* 0x0000001708177221 */ /* 0x000fc40000000000 */
[----:B------:R-:W-:Y:S02]  /*5480*/  FFMA R21, R20, R21, R31 ;  /* 0x0000001514157223 */ /* 0x000fe4000000001f */
[----:B------:R-:W-:Y:S01]  /*5490*/  HMMA.16816.F32.BF16 R88, R4, R106, R100 ;  /* 0x0000006a0458723c */ /* 0x000fe20000041864 */
[C---:B------:R-:W-:Y:S02]  /*54a0*/  IMAD R2, R3.reuse, c[0x0][0x1b4], R2 ;  /* 0x00006d0003027a24 */ /* 0x040fe400078e0202 */
[----:B------:R-:W-:Y:S02]  /*54b0*/  IMAD R15, R3, c[0x0][0x1a4], R15 ;  /* 0x00006900030f7a24 */ /* 0x000fe400078e020f */
[----:B------:R-:W-:-:S03]  /*54c0*/  FFMA R10, R22, R10, R23 ;  /* 0x0000000a160a7223 */ /* 0x000fc60000000017 */
[----:B------:R-:W-:Y:S01]  /*54d0*/  HMMA.16816.F32.BF16 R92, R4, R94, R24 ;  /* 0x0000005e045c723c */ /* 0x000fe20000041818 */
[----:B------:R-:W-:Y:S02]  /*54e0*/  IMAD.MOV.U32 R14, RZ, RZ, R13 ;  /* 0x000000ffff0e7224 */ /* 0x000fe400078e000d */
[----:B------:R-:W-:-:S05]  /*54f0*/  IMAD.MOV.U32 R20, RZ, RZ, R16 ;  /* 0x000000ffff147224 */ /* 0x000fca00078e0010 */
[C---:B------:R-:W-:Y:S08]  /*5500*/  HMMA.16816.F32.BF16 R76, R4.reuse, R78, R84 ;  /* 0x0000004e044c723c */ /* 0x040ff00000041854 */
[----:B------:R-:W-:Y:S01]  /*5510*/  HMMA.16816.F32.BF16 R96, R4, R98, R108 ;  /* 0x000000620460723c */ /* 0x000fe2000004186c */
[----:B------:R-:W-:Y:S01]  /*5520*/  @P0 CALL.REL.NOINC `(.L_x_1) ;  /* 0x0000001000000944 */ /* 0x000fe20003c00000 */
[----:B------:R-:W-:Y:S06]  /*5530*/  BRA `(.L_x_2) ;  /* 0xffffc13000007947 */ /* 0x000fec000383ffff */
.L_x_1:
[----:B------:R-:W-:-:S07]  /*5540*/  NOP ;  /* 0x0000000000007918 */ /* 0x000fce0000000000 */
[----:B------:R-:W-:Y:S02]  /*5550*/  IMAD.MOV.U32 R18, RZ, RZ, R13 ;  /* 0x000000ffff127224 */ /* 0x000fe400078e000d */
[----:B------:R-:W-:-:S07]  /*5560*/  IMAD.MOV.U32 R19, RZ, RZ, R16 ;  /* 0x000000ffff137224 */ /* 0x000fce00078e0010 */
.L_x_0:
[----:B------:R-:W0:Y:S01]  /*5570*/  S2R R37, SR_TID.X ;  /* 0x0000000000257919 */ /* 0x000e220000002100 */
[----:B------:R-:W-:Y:S01]  /*5580*/  IMAD.MOV.U32 R15, RZ, RZ, R10 ;  /* 0x000000ffff0f7224 */ /* 0x000fe200078e000a */
[----:B------:R-:W-:-:S02]  /*5590*/  FSETP.GEU.AND P4, PT, R21, 1.175494350822287508e-38, PT ;  /* 0x008000001500780b */ /* 0x000fc40003f8e000 */
[----:B------:R-:W1:Y:S01]  /*55a0*/  S2R R34, SR_CTAID.X ;  /* 0x0000000000227919 */ /* 0x000e620000002500 */
[C---:B------:R-:W-:Y:S01]  /*55b0*/  FMUL R0, R15.reuse, 8388608 ;  /* 0x4b0000000f007820 */ /* 0x040fe20000400000 */
[----:B------:R-:W-:Y:S02]  /*55c0*/  FSETP.GEU.AND P3, PT, R15, 1.175494350822287508e-38, PT ;  /* 0x008000000f00780b */ /* 0x000fe40003f6e000 */
[----:B------:R-:W2:Y:S01]  /*55d0*/  S2R R7, SR_TID.X ;  /* 0x0000000000077919 */ /* 0x000ea20000002100 */
[C---:B------:R-:W-:Y:S02]  /*55e0*/  FSETP.GT.AND P1, PT, |R21|.reuse, 8.50705917302346158658e+37, PT ;  /* 0x7e8000001500780b */ /* 0x040fe40003f24200 */
[----:B------:R-:W-:Y:S01]  /*55f0*/  FSEL R35, R0, R15, !P3 ;  /* 0x0000000f00237208 */ /* 0x000fe20005800000 */
[----:B------:R-:W3:Y:S01]  /*5600*/  S2R R36, SR_CTAID.Y ;  /* 0x0000000000247919 */ /* 0x000ee20000002600 */
[----:B------:R-:W-:Y:S02]  /*5610*/  FSETP.GEU.AND P2, PT, |R21|, 1.175494350822287508e-38, PT ;  /* 0x008000001500780b */ /* 0x000fe40003f4e200 */
[----:B------:R-:W-:Y:S01]  /*5620*/  IADD3 R0, R35, -0x3f3504f3, RZ ;  /* 0xc0cafb0d23007810 */ /* 0x000fe20007ffe0ff */
[----:B------:R-:W4:Y:S01]  /*5630*/  S2R R9, SR_TID.X ;  /* 0x0000000000097919 */ /* 0x000f220000002100 */
[----:B------:R-:W-:-:S03]  /*5640*/  MOV R31, 0x3dc6b27f ;  /* 0x3dc6b27f001f7802 */ /* 0x000fc60000000f00 */
[----:B------:R-:W5:Y:S02]  /*5650*/  S2R R30, SR_TID.X ;  /* 0x00000000001e7919 */ /* 0x000f640000002100 */
[----:B------:R-:W-:Y:S02]  /*5660*/  @P1 FMUL R98, R98, 0.25 ;  /* 0x3e80000062621820 */ /* 0x000fe40000400000 */
[C---:B0-----:R-:W-:Y:S01]  /*5670*/  IMAD.SHL.U32 R2, R37.reuse, 0x4, RZ ;  /* 0x0000000425027824 */ /* 0x041fe200078e00ff */
[----:B------:R-:W-:Y:S01]  /*5680*/  BAR.SYNC.DEFER_BLOCKING 0x0 ;  /* 0x0000000000007b1d */ /* 0x000fe20000010000 */
[----:B------:R-:W-:Y:S01]  /*5690*/  IMAD.SHL.U32 R10, R37, 0x40, RZ ;  /* 0x00000040250a7824 */ /* 0x000fe200078e00ff */
[----:B-1----:R-:W-:Y:S01]  /*56a0*/  SHF.L.U32 R34, R34, 0x5, RZ ;  /* 0x0000000522227819 */ /* 0x002fe200000006ff */
[----:B------:R-:W-:Y:S01]  /*56b0*/  @P1 FMUL R78, R78, 0.25 ;  /* 0x3e8000004e4e1820 */ /* 0x000fe20000400000 */
[----:B------:R-:W-:Y:S01]  /*56c0*/  LOP3.LUT R5, R2, 0xb8, RZ, 0xc0, !PT ;  /* 0x000000b802057812 */ /* 0x000fe200078ec0ff */
[----:B------:R-:W-:Y:S01]  /*56d0*/  FMUL R2, R21, 8388608 ;  /* 0x4b00000015027820 */ /* 0x000fe20000400000 */
[--C-:B------:R-:W-:Y:S01]  /*56e0*/  LOP3.LUT R34, R34, 0x1f, R37.reuse, 0xf8, !PT ;  /* 0x0000001f22227812 */ /* 0x100fe200078ef825 */
[----:B--2---:R-:W-:Y:S01]  /*56f0*/  IMAD.SHL.U32 R7, R7, 0x8, RZ ;  /* 0x0000000807077824 */ /* 0x004fe200078e00ff */
[----:B------:R-:W-:Y:S01]  /*5700*/  LOP3.LUT R11, R5, 0x40, R10, 0xf8, !PT ;  /* 0x00000040050b7812 */ /* 0x000fe200078ef80a */
[----:B------:R-:W-:Y:S01]  /*5710*/  @P1 FMUL R99, R99, 0.25 ;  /* 0x3e80000063631820 */ /* 0x000fe20000400000 */
[----:B------:R-:W-:Y:S01]  /*5720*/  FSEL R32, R2, R21, !P4 ;  /* 0x0000001502207208 */ /* 0x000fe20006000000 */
[----:B---3--:R-:W-:Y:S01]  /*5730*/  IMAD R4, R36, c[0x0][0x1c0], RZ ;  /* 0x0000700024047a24 */ /* 0x008fe200078e02ff */
[----:B------:R-:W-:Y:S01]  /*5740*/  LOP3.LUT R2, R0, 0xff800000, RZ, 0xc0, !PT ;  /* 0xff80000000027812 */ /* 0x000fe200078ec0ff */
[----:B------:R-:W-:Y:S01]  /*5750*/  IMAD R6, R34, c[0x0][0x1c4], RZ ;  /* 0x0000710022067a24 */ /* 0x000fe200078e02ff */
[----:B------:R-:W-:Y:S01]  /*5760*/  LOP3.LUT R10, R7, 0x180, RZ, 0xc0, !PT ;  /* 0x00000180070a7812 */ /* 0x000fe200078ec0ff */
[----:B------:R-:W-:Y:S01]  /*5770*/  IMAD.SHL.U32 R3, R4, 0x2, RZ ;  /* 0x0000000204037824 */ /* 0x000fe200078e00ff */
[----:B------:R-:W-:Y:S01]  /*5780*/  IADD3 R0, R32, -0x3f3504f3, RZ ;  /* 0xc0cafb0d20007810 */ /* 0x000fe20007ffe0ff */
[----:B------:R-:W-:Y:S01]  /*5790*/  IMAD.SHL.U32 R8, R6, 0x2, RZ ;  /* 0x0000000206087824 */ /* 0x000fe200078e00ff */
[----:B------:R-:W-:Y:S01]  /*57a0*/  SHF.R.U32.HI R7, RZ, 0x1, R37 ;  /* 0x00000001ff077819 */ /* 0x000fe20000011625 */
[----:B------:R-:W-:Y:S01]  /*57b0*/  IMAD.HI R4, R4, 0x2, RZ ;  /* 0x0000000204047827 */ /* 0x000fe200078e02ff */
[----:B------:R-:W-:-:S02]  /*57c0*/  LOP3.LUT R5, R0, 0xff800000, RZ, 0xc0, !PT ;  /* 0xff80000000057812 */ /* 0x000fc400078ec0ff */
[----:B----4-:R-:W-:Y:S01]  /*57d0*/  LOP3.LUT R12, R9, 0x7, RZ, 0xc0, !PT ;  /* 0x00000007090c7812 */ /* 0x010fe200078ec0ff */
[----:B------:R-:W-:Y:S01]  /*57e0*/  IMAD.HI R9, R6, 0x2, RZ ;  /* 0x0000000206097827 */ /* 0x000fe200078e02ff */
[----:B------:R-:W-:Y:S02]  /*57f0*/  LOP3.LUT R0, R7, 0x4, RZ, 0xc0, !PT ;  /* 0x0000000407007812 */ /* 0x000fe400078ec0ff */
[----:B------:R-:W-:Y:S01]  /*5800*/  IADD3 R29, P0, P5, R8, c[0x0][0x178], R3 ;  /* 0x00005e00081d7a10 */ /* 0x000fe20007d1e003 */
[----:B------:R-:W0:Y:S01]  /*5810*/  I2F R7, R5 ;  /* 0x0000000500077306 */ /* 0x000e220000201400 */
[----:B------:R-:W-:Y:S01]  /*5820*/  @P1 FMUL R21, R21, 0.25 ;  /* 0x3e80000015151820 */ /* 0x000fe20000400000 */
[--C-:B------:R-:W-:Y:S01]  /*5830*/  SHF.R.S32.HI R8, RZ, 0x4, R37.reuse ;  /* 0x00000004ff087819 */ /* 0x100fe20000011425 */
[C---:B------:R-:W-:Y:S01]  /*5840*/  IMAD R13, R12.reuse, 0x8, R0 ;  /* 0x000000080c0d7824 */ /* 0x040fe200078e0200 */
[----:B------:R-:W-:Y:S01]  /*5850*/  FSEL R0, RZ, -23, P3 ;  /* 0xc1b80000ff007808 */ /* 0x000fe20001800000 */
[----:B------:R-:W-:Y:S01]  /*5860*/  @!P2 FMUL R21, R21, 16777216 ;  /* 0x4b8000001515a820 */ /* 0x000fe20000400000 */
[----:B------:R-:W-:Y:S01]  /*5870*/  FSETP.GT.AND P3, PT, |R15|, 8.50705917302346158658e+37, PT ;  /* 0x7e8000000f00780b */ /* 0x000fe20003f64200 */
[----:B------:R-:W-:Y:S01]  /*5880*/  IMAD R10, R12, 0x10, R10 ;  /* 0x000000100c0a7824 */ /* 0x000fe200078e020a */
[----:B------:R-:W-:Y:S01]  /*5890*/  IADD3.X R33, R9, c[0x0][0x17c], R4, P0, P5 ;  /* 0x00005f0009217a10 */ /* 0x000fe200007ea404 */
[----:B------:R-:W1:Y:S01]  /*58a0*/  I2F R3, R2 ;  /* 0x0000000200037306 */ /* 0x000e620000201400 */
[----:B------:R-:W-:Y:S01]  /*58b0*/  FSEL R4, RZ, -23, P4 ;  /* 0xc1b80000ff047808 */ /* 0x000fe20002000000 */
[----:B------:R-:W-:Y:S01]  /*58c0*/  @P1 FMUL R79, R79, 0.25 ;  /* 0x3e8000004f4f1820 */ /* 0x000fe20000400000 */
[----:B------:R-:W-:Y:S01]  /*58d0*/  FSETP.GEU.AND P4, PT, |R15|, 1.175494350822287508e-38, PT ;  /* 0x008000000f00780b */ /* 0x000fe20003f8e200 */
[----:B------:R-:W-:Y:S01]  /*58e0*/  @P1 FMUL R95, R95, 0.25 ;  /* 0x3e8000005f5f1820 */ /* 0x000fe20000400000 */
[----:B------:R-:W-:Y:S01]  /*58f0*/  SGXT R8, R8, 0x1 ;  /* 0x000000010808781a */ /* 0x000fe20000000200 */
[----:B------:R-:W-:Y:S01]  /*5900*/  @P1 FMUL R94, R94, 0.25 ;  /* 0x3e8000005e5e1820 */ /* 0x000fe20000400000 */
[----:B------:R-:W-:Y:S01]  /*5910*/  LOP3.LUT R9, R10, 0x48, R37, 0x78, !PT ;  /* 0x000000480a097812 */ /* 0x000fe200078e7825 */
[----:B0-----:R-:W-:Y:S01]  /*5920*/  FFMA.FTZ R20, R7, 1.1920928955078125e-07, R4 ;  /* 0x3400000007147823 */ /* 0x001fe20000010004 */
[----:B------:R-:W-:Y:S01]  /*5930*/  LOP3.LUT R26, R11, 0x240, R8, 0x78, !PT ;  /* 0x000002400b1a7812 */ /* 0x000fe200078e7808 */
[----:B------:R-:W-:Y:S01]  /*5940*/  @P3 FMUL R15, R15, 0.25 ;  /* 0x3e8000000f0f3820 */ /* 0x000fe20000400000 */
[C---:B------:R-:W-:Y:S01]  /*5950*/  LOP3.LUT R6, R37.reuse, 0x10, RZ, 0xc0, !PT ;  /* 0x0000001025067812 */ /* 0x040fe200078ec0ff */
[----:B------:R-:W-:Y:S01]  /*5960*/  @P3 FMUL R92, R92, 0.25 ;  /* 0x3e8000005c5c3820 */ /* 0x000fe20000400000 */
[----:B-----5:R-:W-:Y:S01]  /*5970*/  SHF.R.U32.HI R30, RZ, 0x5, R30 ;  /* 0x00000005ff1e7819 */ /* 0x020fe2000001161e */
[----:B------:R-:W-:Y:S01]  /*5980*/  @P3 FMUL R88, R88, 0.25 ;  /* 0x3e80000058583820 */ /* 0x000fe20000400000 */
[----:B------:R-:W-:Y:S01]  /*5990*/  LOP3.LUT P0, RZ, R37, 0x60, RZ, 0xc0, !PT ;  /* 0x0000006025ff7812 */ /* 0x000fe2000780c0ff */
[----:B------:R-:W-:Y:S01]  /*59a0*/  @!P4 FMUL R15, R15, 16777216 ;  /* 0x4b8000000f0fc820 */ /* 0x000fe20000400000 */
[----:B------:R-:W-:Y:S01]  /*59b0*/  SGXT.U32 R30, R30, 0x2 ;  /* 0x000000021e1e781a */ /* 0x000fe20000000000 */
[----:B-1----:R-:W-:-:S02]  /*59c0*/  FFMA.FTZ R0, R3, 1.1920928955078125e-07, R0 ;  /* 0x3400000003007823 */ /* 0x002fc40000010000 */
[----:B------:R-:W0:Y:S01]  /*59d0*/  MUFU.RCP R7, R15 ;  /* 0x0000000f00077308 */ /* 0x000e220000001000 */
[----:B------:R-:W-:Y:S02]  /*59e0*/  @P3 FMUL R97, R97, 0.25 ;  /* 0x3e80000061613820 */ /* 0x000fe40000400000 */
[----:B------:R-:W-:Y:S02]  /*59f0*/  @P3 FMUL R96, R96, 0.25 ;  /* 0x3e80000060603820 */ /* 0x000fe40000400000 */
[----:B------:R-:W-:Y:S02]  /*5a00*/  @P3 FMUL R77, R77, 0.25 ;  /* 0x3e8000004d4d3820 */ /* 0x000fe40000400000 */
[----:B------:R-:W-:Y:S01]  /*5a10*/  @P3 FMUL R76, R76, 0.25 ;  /* 0x3e8000004c4c3820 */ /* 0x000fe20000400000 */
[----:B------:R-:W1:Y:S01]  /*5a20*/  MUFU.RCP R3, R21 ;  /* 0x0000001500037308 */ /* 0x000e620000001000 */
[----:B------:R-:W-:Y:S02]  /*5a30*/  @P3 FMUL R93, R93, 0.25 ;  /* 0x3e8000005d5d3820 */ /* 0x000fe40000400000 */
[----:B------:R-:W-:-:S02]  /*5a40*/  @P3 FMUL R89, R89, 0.25 ;  /* 0x3e80000059593820 */ /* 0x000fc40000400000 */
[----:B------:R-:W-:Y:S02]  /*5a50*/  IMAD.SHL.U32 R8, R37, 0x80, RZ ;  /* 0x0000008025087824 */ /* 0x000fe400078e00ff */
[----:B------:R-:W-:Y:S02]  /*5a60*/  @P1 FMUL R91, R91, 0.25 ;  /* 0x3e8000005b5b1820 */ /* 0x000fe40000400000 */
[----:B------:R-:W-:Y:S01]  /*5a70*/  @P1 FMUL R90, R90, 0.25 ;  /* 0x3e8000005a5a1820 */ /* 0x000fe20000400000 */
[----:B------:R-:W-:Y:S01]  /*5a80*/  LOP3.LUT R27, R9, 0x600, R8, 0xf8, !PT ;  /* 0x00000600091b7812 */ /* 0x000fe200078ef808 */
[----:B------:R-:W-:Y:S01]  /*5a90*/  @!P4 FMUL R92, R92, 16777216 ;  /* 0x4b8000005c5cc820 */ /* 0x000fe20000400000 */
[----:B------:R-:W-:Y:S01]  /*5aa0*/  ISETP.GE.U32.AND P1, PT, R32, 0x7f800000, PT ;  /* 0x7f8000002000780c */ /* 0x000fe20003f26070 */
[----:B------:R-:W-:Y:S02]  /*5ab0*/  @!P4 FMUL R88, R88, 16777216 ;  /* 0x4b8000005858c820 */ /* 0x000fe40000400000 */
[----:B------:R-:W-:-:S02]  /*5ac0*/  @!P4 FMUL R97, R97, 16777216 ;  /* 0x4b8000006161c820 */ /* 0x000fc40000400000 */
[----:B------:R-:W-:Y:S02]  /*5ad0*/  @!P4 FMUL R96, R96, 16777216 ;  /* 0x4b8000006060c820 */ /* 0x000fe40000400000 */
[----:B------:R-:W-:Y:S02]  /*5ae0*/  @!P4 FMUL R77, R77, 16777216 ;  /* 0x4b8000004d4dc820 */ /* 0x000fe40000400000 */
[----:B------:R-:W-:Y:S02]  /*5af0*/  @!P4 FMUL R76, R76, 16777216 ;  /* 0x4b8000004c4cc820 */ /* 0x000fe40000400000 */
[----:B------:R-:W-:Y:S02]  /*5b00*/  @!P4 FMUL R93, R93, 16777216 ;  /* 0x4b8000005d5dc820 */ /* 0x000fe40000400000 */
        /* <DEDUP_REMOVED lines=8> */
[----:B------:R-:W-:Y:S01]  /*5b90*/  @!P2 FMUL R90, R90, 16777216 ;  /* 0x4b8000005a5aa820 */ /* 0x000fe20000400000 */
[----:B------:R-:W-:Y:S01]  /*5ba0*/  ISETP.GE.U32.AND P2, PT, R35, 0x7f800000, PT ;  /* 0x7f8000002300780c */ /* 0x000fe20003f46070 */
[C---:B0-----:R-:W-:Y:S02]  /*5bb0*/  FMUL R17, R7.reuse, R92 ;  /* 0x0000005c07117220 */ /* 0x041fe40000400000 */
[C---:B------:R-:W-:Y:S02]  /*5bc0*/  FMUL R22, R7.reuse, R88 ;  /* 0x0000005807167220 */ /* 0x040fe40000400000 */
[----:B------:R-:W-:Y:S02]  /*5bd0*/  IMAD R28, R6, 0x4, R13 ;  /* 0x00000004061c7824 */ /* 0x000fe400078e020d */
[----:B------:R-:W-:Y:S01]  /*5be0*/  FMUL R8, R7, R97 ;  /* 0x0000006107087220 */ /* 0x000fe20000400000 */
[----:B------:R-:W-:Y:S01]  /*5bf0*/  F2FP.BF16.PACK_AB R24, R17, R22 ;  /* 0x000000161118723e */ /* 0x000fe200000010ff */
[----:B------:R-:W-:-:S02]  /*5c00*/  FMUL R9, R7, R96 ;  /* 0x0000006007097220 */ /* 0x000fc40000400000 */
[C---:B------:R-:W-:Y:S02]  /*5c10*/  FMUL R15, R7.reuse, R77 ;  /* 0x0000004d070f7220 */ /* 0x040fe40000400000 */
[C---:B------:R-:W-:Y:S02]  /*5c20*/  FMUL R10, R7.reuse, R76 ;  /* 0x0000004c070a7220 */ /* 0x040fe40000400000 */
[----:B------:R-:W-:Y:S01]  /*5c30*/  FMUL R16, R7, R93 ;  /* 0x0000005d07107220 */ /* 0x000fe20000400000 */
[----:B------:R-:W-:Y:S01]  /*5c40*/  F2FP.BF16.PACK_AB R17, R8, R15 ;  /* 0x0000000f0811723e */ /* 0x000fe200000010ff */
[----:B-1----:R-:W-:Y:S01]  /*5c50*/  FMUL R6, R3, R98 ;  /* 0x0000006203067220 */ /* 0x002fe20000400000 */
[----:B------:R-:W-:Y:S01]  /*5c60*/  F2FP.BF16.PACK_AB R25, R9, R10 ;  /* 0x0000000a0919723e */ /* 0x000fe200000010ff */
[----:B------:R-:W-:Y:S02]  /*5c70*/  FMUL R13, R3, R78 ;  /* 0x0000004e030d7220 */ /* 0x000fe40000400000 */
[----:B------:R-:W-:-:S02]  /*5c80*/  FMUL R7, R7, R89 ;  /* 0x0000005907077220 */ /* 0x000fc40000400000 */
[C---:B------:R-:W-:Y:S01]  /*5c90*/  FMUL R4, R3.reuse, R99 ;  /* 0x0000006303047220 */ /* 0x040fe20000400000 */
[----:B------:R-:W-:Y:S01]  /*5ca0*/  F2FP.BF16.PACK_AB R15, R6, R13 ;  /* 0x0000000d060f723e */ /* 0x000fe200000010ff */
[C---:B------:R-:W-:Y:S01]  /*5cb0*/  FMUL R11, R3.reuse, R79 ;  /* 0x0000004f030b7220 */ /* 0x040fe20000400000 */
[----:B------:R-:W-:Y:S01]  /*5cc0*/  F2FP.BF16.PACK_AB R16, R16, R7 ;  /* 0x000000071010723e */ /* 0x000fe200000010ff */
[C---:B------:R-:W-:Y:S01]  /*5cd0*/  FMUL R12, R3.reuse, R95 ;  /* 0x0000005f030c7220 */ /* 0x040fe20000400000 */
[----:B------:R-:W-:Y:S01]  /*5ce0*/  LOP3.LUT R6, R26, 0x8, RZ, 0x3c, !PT ;  /* 0x000000081a067812 */ /* 0x000fe200078e3cff */
[C---:B------:R-:W-:Y:S01]  /*5cf0*/  FMUL R14, R3.reuse, R94 ;  /* 0x0000005e030e7220 */ /* 0x040fe20000400000 */
[----:B------:R-:W-:Y:S01]  /*5d00*/  F2FP.BF16.PACK_AB R13, R4, R11 ;  /* 0x0000000b040d723e */ /* 0x000fe200000010ff */
[C---:B------:R-:W-:Y:S01]  /*5d10*/  FMUL R21, R3.reuse, R91 ;  /* 0x0000005b03157220 */ /* 0x040fe20000400000 */
[----:B------:R0:W-:Y:S01]  /*5d20*/  STS.64 [R26], R24 ;  /* 0x000000181a007388 */ /* 0x0001e20000000a00 */
[----:B------:R-:W-:Y:S01]  /*5d30*/  FMUL R23, R3, R90 ;  /* 0x0000005a03177220 */ /* 0x000fe20000400000 */
[----:B------:R-:W-:Y:S01]  /*5d40*/  LOP3.LUT R11, R27, 0x8, RZ, 0x3c, !PT ;  /* 0x000000081b0b7812 */ /* 0x000fe200078e3cff */
[----:B------:R-:W-:Y:S01]  /*5d50*/  IMAD R8, R30, c[0x0][0x1c8], RZ ;  /* 0x000072001e087a24 */ /* 0x000fe200078e02ff */
[----:B------:R-:W-:Y:S01]  /*5d60*/  F2FP.BF16.PACK_AB R12, R12, R21 ;  /* 0x000000150c0c723e */ /* 0x000fe200000010ff */
[----:B------:R-:W-:Y:S01]  /*5d70*/  STS.64 [R26+0x100], R16 ;  /* 0x000100101a007388 */ /* 0x000fe20000000a00 */
[----:B------:R-:W-:Y:S01]  /*5d80*/  F2FP.BF16.PACK_AB R14, R14, R23 ;  /* 0x000000170e0e723e */ /* 0x000fe200000010ff */
[----:B------:R-:W-:-:S02]  /*5d90*/  IMAD.IADD R2, R35, 0x1, -R2 ;  /* 0x0000000123027824 */ /* 0x000fc400078e0a02 */
[----:B------:R-:W1:Y:S01]  /*5da0*/  S2R R30, SR_TID.X ;  /* 0x00000000001e7919 */ /* 0x000e620000002100 */
[----:B------:R-:W-:Y:S02]  /*5db0*/  IMAD.IADD R5, R32, 0x1, -R5 ;  /* 0x0000000120057824 */ /* 0x000fe400078e0a05 */
[----:B------:R-:W-:Y:S01]  /*5dc0*/  FADD R2, R2, -1 ;  /* 0xbf80000002027421 */ /* 0x000fe20000000000 */
[----:B------:R2:W-:Y:S01]  /*5dd0*/  STS.64 [R6+0x400], R14 ;  /* 0x0004000e06007388 */ /* 0x0005e20000000a00 */
[----:B------:R-:W-:Y:S02]  /*5de0*/  FADD R22, R5, -1 ;  /* 0xbf80000005167421 */ /* 0x000fe40000000000 */
[-C--:B------:R-:W-:Y:S01]  /*5df0*/  FFMA.FTZ R3, R2, R31.reuse, -0.16845393180847167969 ;  /* 0xbe2c7f3002037423 */ /* 0x080fe2000001001f */
[----:B------:R3:W-:Y:S01]  /*5e00*/  STS.64 [R6+0x500], R12 ;  /* 0x0005000c06007388 */ /* 0x0007e20000000a00 */
[----:B------:R-:W-:Y:S02]  /*5e10*/  FFMA.FTZ R5, R22, R31, -0.16845393180847167969 ;  /* 0xbe2c7f3016057423 */ /* 0x000fe4000001001f */
[----:B------:R-:W-:Y:S01]  /*5e20*/  FFMA.FTZ R3, R2, R3, 0.1716887056827545166 ;  /* 0x3e2fcf2a02037423 */ /* 0x000fe20000010003 */
[----:B------:R-:W-:Y:S01]  /*5e30*/  BAR.SYNC.DEFER_BLOCKING 0x0 ;  /* 0x0000000000007b1d */ /* 0x000fe20000010000 */
[----:B------:R-:W-:-:S02]  /*5e40*/  FFMA.FTZ R5, R22, R5, 0.1716887056827545166 ;  /* 0x3e2fcf2a16057423 */ /* 0x000fc40000010005 */
[----:B------:R-:W-:Y:S02]  /*5e50*/  FFMA.FTZ R3, R2, R3, -0.17900948226451873779 ;  /* 0xbe374e4302037423 */ /* 0x000fe40000010003 */
[----:B------:R-:W-:Y:S02]  /*5e60*/  FFMA.FTZ R5, R22, R5, -0.17900948226451873779 ;  /* 0xbe374e4316057423 */ /* 0x000fe40000010005 */
[----:B------:R-:W-:Y:S02]  /*5e70*/  FFMA.FTZ R3, R2, R3, 0.20512372255325317383 ;  /* 0x3e520bf402037423 */ /* 0x000fe40000010003 */
[----:B------:R-:W-:Y:S02]  /*5e80*/  FFMA.FTZ R5, R22, R5, 0.20512372255325317383 ;  /* 0x3e520bf416057423 */ /* 0x000fe40000010005 */
[----:B------:R-:W-:Y:S01]  /*5e90*/  FFMA.FTZ R3, R2, R3, -0.24046532809734344482 ;  /* 0xbe763c8b02037423 */ /* 0x000fe20000010003 */
[----:B-1----:R-:W-:Y:S01]  /*5ea0*/  LEA.HI R30, R30, 0x1c, RZ, 0x1b ;  /* 0x0000001c1e1e7811 */ /* 0x002fe200078fd8ff */
[----:B0-----:R-:W-:-:S02]  /*5eb0*/  IMAD.MOV.U32 R24, RZ, RZ, c[0x0][0x1c8] ;  /* 0x00007200ff187624 */ /* 0x001fc400078e00ff */
[----:B------:R-:W-:Y:S02]  /*5ec0*/  FFMA.FTZ R3, R2, R3, 0.28857114911079406738 ;  /* 0x3e93bf9902037423 */ /* 0x000fe40000010003 */
[----:B--2---:R-:W-:Y:S02]  /*5ed0*/  IMAD R14, R30, c[0x0][0x1c8], RZ ;  /* 0x000072001e0e7a24 */ /* 0x004fe400078e02ff */
[----:B------:R-:W-:Y:S02]  /*5ee0*/  FFMA.FTZ R3, R2, R3, -0.36067417263984680176 ;  /* 0xbeb8aa4902037423 */ /* 0x000fe40000010003 */
[----:B------:R-:W-:Y:S01]  /*5ef0*/  FFMA.FTZ R5, R22, R5, -0.24046532809734344482 ;  /* 0xbe763c8b16057423 */ /* 0x000fe20000010005 */
[----:B------:R-:W-:Y:S01]  /*5f00*/  LEA R16, P3, R14, R29, 0x1 ;  /* 0x0000001d0e107211 */ /* 0x000fe200078608ff */
[----:B------:R-:W-:Y:S01]  /*5f10*/  IMAD R9, R24, 0x4, R8 ;  /* 0x0000000418097824 */ /* 0x000fe200078e0208 */
[----:B------:R-:W0:Y:S01]  /*5f20*/  LDS.64 R26, [R27] ;  /* 0x000000001b1a7984 */ /* 0x000e220000000a00 */
[----:B------:R-:W-:Y:S01]  /*5f30*/  FFMA.FTZ R3, R2, R3, 0.48089820146560668945 ;  /* 0x3ef6384a02037423 */ /* 0x000fe20000010003 */
[----:B------:R-:W-:Y:S01]  /*5f40*/  LEA.HI.X.SX32 R17, R14, R33, 0x1, P3 ;  /* 0x000000210e117211 */ /* 0x000fe200018f0eff */
[----:B------:R-:W-:Y:S01]  /*5f50*/  FFMA.FTZ R5, R22, R5, 0.28857114911079406738 ;  /* 0x3e93bf9916057423 */ /* 0x000fe20000010005 */
[----:B------:R1:W2:Y:S01]  /*5f60*/  LDS.64 R30, [R11] ;  /* 0x000000000b1e7984 */ /* 0x0002a20000000a00 */
[----:B------:R-:W-:Y:S01]  /*5f70*/  LEA R4, P5, R9, R29, 0x1 ;  /* 0x0000001d09047211 */ /* 0x000fe200078a08ff */
[----:B------:R-:W-:-:S02]  /*5f80*/  FFMA.FTZ R3, R2, R3, -0.72134751081466674805 ;  /* 0xbf38aa3b02037423 */ /* 0x000fc40000010003 */
[----:B------:R-:W-:Y:S01]  /*5f90*/  FFMA.FTZ R7, R22, R5, -0.36067417263984680176 ;  /* 0xbeb8aa4916077423 */ /* 0x000fe20000010005 */
[----:B------:R-:W-:Y:S01]  /*5fa0*/  LEA.HI.X.SX32 R5, R9, R33, 0x1, P5 ;  /* 0x0000002109057211 */ /* 0x000fe200028f0eff */
[----:B------:R-:W-:Y:S02]  /*5fb0*/  IMAD R10, R24, 0x4, R9 ;  /* 0x00000004180a7824 */ /* 0x000fe400078e0209 */
[----:B------:R-:W-:Y:S02]  /*5fc0*/  FMUL R3, R2, R3 ;  /* 0x0000000302037220 */ /* 0x000fe40000400000 */
[----:B------:R-:W-:Y:S01]  /*5fd0*/  FFMA.FTZ R9, R22, R7, 0.48089820146560668945 ;  /* 0x3ef6384a16097423 */ /* 0x000fe20000010007 */
[----:B---3--:R-:W-:Y:S01]  /*5fe0*/  LEA R6, P6, R10, R29, 0x1 ;  /* 0x0000001d0a067211 */ /* 0x008fe200078c08ff */
[----:B------:R-:W-:Y:S02]  /*5ff0*/  IMAD R12, R24, 0x4, R10 ;  /* 0x00000004180c7824 */ /* 0x000fe400078e020a */
[----:B------:R-:W-:Y:S01]  /*6000*/  FMUL R3, R2, R3 ;  /* 0x0000000302037220 */ /* 0x000fe20000400000 */
[----:B------:R-:W-:Y:S01]  /*6010*/  LEA.HI.X.SX32 R7, R10, R33, 0x1, P6 ;  /* 0x000000210a077211 */ /* 0x000fe200030f0eff */
[----:B-1----:R-:W-:-:S02]  /*6020*/  FFMA.FTZ R11, R22, R9, -0.72134751081466674805 ;  /* 0xbf38aa3b160b7423 */ /* 0x002fc40000010009 */
[----:B------:R-:W-:Y:S02]  /*6030*/  IMAD R13, R24, 0x4, R12 ;  /* 0x00000004180d7824 */ /* 0x000fe400078e020c */
[----:B------:R-:W-:Y:S01]  /*6040*/  FFMA.FTZ R21, R2, 1.4426950216293334961, R3 ;  /* 0x3fb8aa3b02157823 */ /* 0x000fe20000010003 */
[----:B------:R-:W-:Y:S01]  /*6050*/  LEA R2, P4, R8, R29, 0x1 ;  /* 0x0000001d08027211 */ /* 0x000fe200078808ff */
[----:B------:R-:W-:Y:S01]  /*6060*/  FMUL R11, R22, R11 ;  /* 0x0000000b160b7220 */ /* 0x000fe20000400000 */
[----:B------:R-:W-:Y:S01]  /*6070*/  LEA R15, R24, R13, 0x2 ;  /* 0x0000000d180f7211 */ /* 0x000fe200078e10ff */
[----:B------:R-:W-:Y:S01]  /*6080*/  FADD R0, R0, R21 ;  /* 0x0000001500007221 */ /* 0x000fe20000000000 */
[----:B------:R-:W-:Y:S01]  /*6090*/  LEA.HI.X.SX32 R3, R8, R33, 0x1, P4 ;  /* 0x0000002108037211 */ /* 0x000fe200020f0eff */
[----:B------:R-:W-:Y:S01]  /*60a0*/  FMUL R23, R22, R11 ;  /* 0x0000000b16177220 */ /* 0x000fe20000400000 */
[-C--:B------:R-:W-:Y:S01]  /*60b0*/  LEA R8, P4, R12, R29.reuse, 0x1 ;  /* 0x0000001d0c087211 */ /* 0x080fe200078808ff */
[----:B------:R-:W-:Y:S01]  /*60c0*/  IMAD R24, R24, 0x4, R15 ;  /* 0x0000000418187824 */ /* 0x000fe200078e020f */
[----:B------:R-:W-:Y:S01]  /*60d0*/  LEA R10, P3, R13, R29, 0x1 ;  /* 0x0000001d0d0a7211 */ /* 0x000fe200078608ff */
[----:B------:R-:W-:Y:S01]  /*60e0*/  FFMA.FTZ R23, R22, 1.4426950216293334961, R23 ;  /* 0x3fb8aa3b16177823 */ /* 0x000fe20000010017 */
[----:B------:R-:W-:Y:S01]  /*60f0*/  LEA.HI.X.SX32 R9, R12, R33, 0x1, P4 ;  /* 0x000000210c097211 */ /* 0x000fe200020f0eff */
[----:B------:R-:W-:Y:S01]  /*6100*/  @P2 IMAD.MOV.U32 R22, RZ, RZ, 0x7f800000 ;  /* 0x7f800000ff162424 */ /* 0x000fe200078e00ff */
[-C--:B------:R-:W-:Y:S01]  /*6110*/  LEA R12, P4, R15, R29.reuse, 0x1 ;  /* 0x0000001d0f0c7211 */ /* 0x080fe200078808ff */
[----:B------:R-:W-:Y:S01]  /*6120*/  @P1 IMAD.MOV.U32 R21, RZ, RZ, 0x7f800000 ;  /* 0x7f800000ff151424 */ /* 0x000fe200078e00ff */
[----:B------:R-:W-:Y:S01]  /*6130*/  LEA R14, P5, R24, R29, 0x1 ;  /* 0x0000001d180e7211 */ /* 0x000fe200078a08ff */
[----:B0-----:R0:W-:Y:S01]  /*6140*/  STG.E.U16 [R2.64], R26 ;  /* 0x0000001a02007986 */ /* 0x0011e2000c101506 */
[----:B------:R-:W-:Y:S01]  /*6150*/  @P2 FFMA.FTZ R0, R35, R22, +INF ;  /* 0x7f80000023002423 */ /* 0x000fe20000010016 */
[-C--:B------:R-:W-:Y:S01]  /*6160*/  LEA.HI.X.SX32 R11, R13, R33.reuse, 0x1, P3 ;  /* 0x000000210d0b7211 */ /* 0x080fe200018f0eff */
[----:B------:R-:W-:Y:S01]  /*6170*/  FADD R20, R20, R23 ;  /* 0x0000001714147221 */ /* 0x000fe20000000000 */
[----:B--2---:R-:W-:Y:S01]  /*6180*/  PRMT R22, R30, 0x7632, R22 ;  /* 0x000076321e167816 */ /* 0x004fe20000000016 */
[----:B------:R1:W-:Y:S01]  /*6190*/  STG.E.U16 [R4.64], R30 ;  /* 0x0000001e04007986 */ /* 0x0003e2000c101506 */
[----:B------:R-:W-:Y:S01]  /*61a0*/  LEA.HI.X.SX32 R13, R15, R33, 0x1, P4 ;  /* 0x000000210f0d7211 */ /* 0x000fe200020f0eff */
[----:B------:R-:W-:Y:S01]  /*61b0*/  @P1 FFMA.FTZ R20, R32, R21, +INF ;  /* 0x7f80000020141423 */ /* 0x000fe20000010015 */
[----:B------:R-:W-:Y:S01]  /*61c0*/  LEA.HI.X.SX32 R15, R24, R33, 0x1, P5 ;  /* 0x00000021180f7211 */ /* 0x000fe200028f0eff */
[----:B------:R-:W-:Y:S01]  /*61d0*/  IMAD.SHL.U32 R25, R37, 0x2, RZ ;  /* 0x0000000225197824 */ /* 0x000fe200078e00ff */
[----:B------:R-:W-:-:S02]  /*61e0*/  FSETP.NEU.AND P3, PT, R35, RZ, PT ;  /* 0x000000ff2300720b */ /* 0x000fc40003f6d000 */
[----:B0-----:R-:W-:Y:S02]  /*61f0*/  PRMT R3, R26, 0x7632, R3 ;  /* 0x000076321a037816 */ /* 0x001fe40000000003 */
[----:B------:R-:W-:Y:S02]  /*6200*/  FSETP.NEU.AND P2, PT, R32, RZ, PT ;  /* 0x000000ff2000720b */ /* 0x000fe40003f4d000 */
[----:B------:R-:W-:Y:S01]  /*6210*/  FSEL R21, R0, -INF , P3 ;  /* 0xff80000000157808 */ /* 0x000fe20001800000 */
[----:B------:R0:W-:Y:S01]  /*6220*/  STG.E.U16 [R6.64], R3 ;  /* 0x0000000306007986 */ /* 0x0001e2000c101506 */
[----:B-1----:R-:W-:Y:S02]  /*6230*/  PRMT R5, R31, 0x7632, R5 ;  /* 0x000076321f057816 */ /* 0x002fe40000000005 */
[----:B------:R-:W-:Y:S01]  /*6240*/  FSEL R20, R20, -INF , P2 ;  /* 0xff80000014147808 */ /* 0x000fe20001000000 */
[----:B------:R1:W-:Y:S01]  /*6250*/  STG.E.U16 [R8.64], R22 ;  /* 0x0000001608007986 */ /* 0x0003e2000c101506 */
[----:B------:R-:W-:Y:S01]  /*6260*/  FFMA R18, R21, 0.69314718246459960938, R18 ;  /* 0x3f31721815127823 */ /* 0x000fe20000000012 */
[----:B------:R-:W-:-:S02]  /*6270*/  LOP3.LUT R0, R25, 0x78, RZ, 0xc0, !PT ;  /* 0x0000007819007812 */ /* 0x000fc400078ec0ff */
[----:B------:R1:W-:Y:S01]  /*6280*/  STG.E.U16 [R10.64], R27 ;  /* 0x0000001b0a007986 */ /* 0x0003e2000c101506 */
[----:B------:R-:W-:Y:S01]  /*6290*/  FFMA R19, R20, 0.69314718246459960938, R19 ;  /* 0x3f31721814137823 */ /* 0x000fe20000000013 */
[----:B0-----:R-:W-:Y:S02]  /*62a0*/  PRMT R7, R27, 0x7632, R7 ;  /* 0x000076321b077816 */ /* 0x001fe40000000007 */
[----:B------:R1:W-:Y:S04]  /*62b0*/  STG.E.U16 [R12.64], R31 ;  /* 0x0000001f0c007986 */ /* 0x0003e8000c101506 */
[----:B------:R1:W-:Y:S04]  /*62c0*/  STG.E.U16 [R14.64], R7 ;  /* 0x000000070e007986 */ /* 0x0003e8000c101506 */
[----:B------:R1:W-:Y:S04]  /*62d0*/  STG.E.U16 [R16.64], R5 ;  /* 0x0000000510007986 */ /* 0x0003e8000c101506 */
[----:B------:R-:W-:Y:S06]  /*62e0*/  BAR.SYNC.DEFER_BLOCKING 0x0 ;  /* 0x0000000000007b1d */ /* 0x000fec0000010000 */
[----:B------:R1:W-:Y:S04]  /*62f0*/  STS.64 [R0], R18 ;  /* 0x0000001200007388 */ /* 0x0003e80000000a00 */
[----:B------:R-:W-:Y:S06]  /*6300*/  BAR.SYNC.DEFER_BLOCKING 0x0 ;  /* 0x0000000000007b1d */ /* 0x000fec0000010000 */
[----:B------:R-:W-:Y:S05]  /*6310*/  @P0 EXIT ;  /* 0x000000000000094d */ /* 0x000fea0003800000 */
[----:B-1----:R-:W0:Y:S01]  /*6320*/  LDS R7, [R28] ;  /* 0x000000001c077984 */ /* 0x002e220000000800 */
[----:B------:R-:W-:-:S02]  /*6330*/  IMAD R0, R36, c[0x0][0x1cc], RZ ;  /* 0x0000730024007a24 */ /* 0x000fc400078e02ff */
[----:B------:R-:W-:Y:S02]  /*6340*/  IMAD.SHL.U32 R3, R34, 0x4, RZ ;  /* 0x0000000422037824 */ /* 0x000fe400078e00ff */
[----:B------:R-:W-:Y:S02]  /*6350*/  IMAD.SHL.U32 R2, R0, 0x4, RZ ;  /* 0x0000000400027824 */ /* 0x000fe400078e00ff */
[----:B------:R-:W-:-:S03]  /*6360*/  IMAD.HI R5, R34, 0x4, RZ ;  /* 0x0000000422057827 */ /* 0x000fc600078e02ff */
[----:B------:R-:W-:Y:S01]  /*6370*/  IADD3 R2, P0, P1, R3, c[0x0][0x180], R2 ;  /* 0x0000600003027a10 */ /* 0x000fe2000791e002 */
[----:B------:R-:W-:-:S05]  /*6380*/  IMAD.HI R0, R0, 0x4, RZ ;  /* 0x0000000400007827 */ /* 0x000fca00078e02ff */
[----:B------:R-:W-:-:S05]  /*6390*/  IADD3.X R3, R5, c[0x0][0x184], R0, P0, P1 ;  /* 0x0000610005037a10 */ /* 0x000fca00007e2400 */
[----:B0-----:R-:W-:Y:S01]  /*63a0*/  STG.E [R2.64], R7 ;  /* 0x0000000702007986 */ /* 0x001fe2000c101906 */
[----:B------:R-:W-:Y:S05]  /*63b0*/  EXIT ;  /* 0x000000000000794d */ /* 0x000fea0003800000 */
.L_x_3:
[----:B------:R-:W-:-:S00]  /*63c0*/  BRA `(.L_x_3) ;  /* 0xfffffff000007947 */ /* 0x000fc0000383ffff */
[----:B------:R-:W-:-:S00]  /*63d0*/  NOP ;  /* 0x0000000000007918 */ /* 0x000fc00000000000 */
        /* <DEDUP_REMOVED lines=10> */
.L_x_4:


//--------------------- .nv.global.init           --------------------------
	.section	.nv.global.init,"aw",@progbits
.nv.global.init:
	.type		_$_str,@object
	.size		_$_str,(.L_0 - _$_str)
_$_str:
        /*0000*/ 	.byte	0x5f, 0x5f, 0x43, 0x55, 0x44, 0x41, 0x5f, 0x46, 0x54, 0x5a, 0x00
.L_0:


//--------------------- .nv.shared.attn_fwd       --------------------------
	.section	.nv.shared.attn_fwd,"aw",@nobits
	.sectionflags	@""
	.align	16
